//
// Generated by NVIDIA NVVM Compiler
//
// Compiler Build ID: CL-36424714
// Cuda compilation tools, release 13.0, V13.0.88
// Based on NVVM 20.0.0
//

.version 9.0
.target sm_100
.address_size 64

	// .globl	matmul_tiled
// _ZZ12matmul_tiledE2As has been demoted
// _ZZ12matmul_tiledE2Bs has been demoted
// _ZZ18update_theta_and_zE11delta_theta has been demoted
.extern .shared .align 16 .b8 cache[];

.visible .entry matmul_tiled(
	.param .u64 .ptr .align 1 matmul_tiled_param_0,
	.param .u64 .ptr .align 1 matmul_tiled_param_1,
	.param .u64 .ptr .align 1 matmul_tiled_param_2,
	.param .u32 matmul_tiled_param_3,
	.param .u32 matmul_tiled_param_4,
	.param .u32 matmul_tiled_param_5
)
{
	.reg .pred 	%p<12>;
	.reg .b32 	%r<43>;
	.reg .b32 	%f<63>;
	.reg .b64 	%rd<13>;
	// demoted variable
	.shared .align 4 .b8 _ZZ12matmul_tiledE2As[1024];
	// demoted variable
	.shared .align 4 .b8 _ZZ12matmul_tiledE2Bs[1024];
	ld.param.u64 	%rd3, [matmul_tiled_param_0];
	ld.param.u64 	%rd4, [matmul_tiled_param_1];
	ld.param.u64 	%rd5, [matmul_tiled_param_2];
	ld.param.u32 	%r24, [matmul_tiled_param_3];
	ld.param.u32 	%r25, [matmul_tiled_param_4];
	ld.param.u32 	%r26, [matmul_tiled_param_5];
	mov.u32 	%r27, %ctaid.y;
	shl.b32 	%r28, %r27, 4;
	mov.u32 	%r40, %tid.y;
	add.s32 	%r2, %r28, %r40;
	mov.u32 	%r29, %ctaid.x;
	shl.b32 	%r3, %r29, 4;
	mov.u32 	%r38, %tid.x;
	add.s32 	%r5, %r3, %r38;
	setp.lt.s32 	%p1, %r25, 1;
	mov.f32 	%f62, 0f00000000;
	@%p1 bra 	$L__BB0_7;
	add.s32 	%r30, %r25, 15;
	shr.u32 	%r31, %r30, 4;
	shl.b32 	%r32, %r40, 6;
	mov.u32 	%r33, _ZZ12matmul_tiledE2As;
	add.s32 	%r6, %r33, %r32;
	shl.b32 	%r34, %r38, 2;
	add.s32 	%r7, %r6, %r34;
	mov.u32 	%r35, _ZZ12matmul_tiledE2Bs;
	add.s32 	%r9, %r35, %r34;
	add.s32 	%r8, %r9, %r32;
	neg.s32 	%r42, %r31;
	mad.lo.s32 	%r36, %r40, %r26, %r38;
	add.s32 	%r41, %r36, %r3;
	shl.b32 	%r12, %r26, 4;
	mad.lo.s32 	%r39, %r25, %r2, %r38;
	cvta.to.global.u64 	%rd1, %rd3;
	cvta.to.global.u64 	%rd2, %rd4;
	mov.f32 	%f62, 0f00000000;
$L__BB0_2:
	setp.ge.s32 	%p2, %r2, %r24;
	setp.ge.s32 	%p3, %r38, %r25;
	mov.f32 	%f60, 0f00000000;
	or.pred  	%p4, %p2, %p3;
	@%p4 bra 	$L__BB0_4;
	mul.wide.u32 	%rd6, %r39, 4;
	add.s64 	%rd7, %rd1, %rd6;
	ld.global.f32 	%f60, [%rd7];
$L__BB0_4:
	setp.ge.s32 	%p5, %r5, %r26;
	st.shared.f32 	[%r7], %f60;
	setp.ge.s32 	%p6, %r40, %r25;
	mov.f32 	%f61, 0f00000000;
	or.pred  	%p7, %p5, %p6;
	@%p7 bra 	$L__BB0_6;
	mul.wide.s32 	%rd8, %r41, 4;
	add.s64 	%rd9, %rd2, %rd8;
	ld.global.f32 	%f61, [%rd9];
$L__BB0_6:
	st.shared.f32 	[%r8], %f61;
	bar.sync 	0;
	ld.shared.f32 	%f12, [%r6];
	ld.shared.f32 	%f13, [%r9];
	fma.rn.f32 	%f14, %f12, %f13, %f62;
	ld.shared.f32 	%f15, [%r6+4];
	ld.shared.f32 	%f16, [%r9+64];
	fma.rn.f32 	%f17, %f15, %f16, %f14;
	ld.shared.f32 	%f18, [%r6+8];
	ld.shared.f32 	%f19, [%r9+128];
	fma.rn.f32 	%f20, %f18, %f19, %f17;
	ld.shared.f32 	%f21, [%r6+12];
	ld.shared.f32 	%f22, [%r9+192];
	fma.rn.f32 	%f23, %f21, %f22, %f20;
	ld.shared.f32 	%f24, [%r6+16];
	ld.shared.f32 	%f25, [%r9+256];
	fma.rn.f32 	%f26, %f24, %f25, %f23;
	ld.shared.f32 	%f27, [%r6+20];
	ld.shared.f32 	%f28, [%r9+320];
	fma.rn.f32 	%f29, %f27, %f28, %f26;
	ld.shared.f32 	%f30, [%r6+24];
	ld.shared.f32 	%f31, [%r9+384];
	fma.rn.f32 	%f32, %f30, %f31, %f29;
	ld.shared.f32 	%f33, [%r6+28];
	ld.shared.f32 	%f34, [%r9+448];
	fma.rn.f32 	%f35, %f33, %f34, %f32;
	ld.shared.f32 	%f36, [%r6+32];
	ld.shared.f32 	%f37, [%r9+512];
	fma.rn.f32 	%f38, %f36, %f37, %f35;
	ld.shared.f32 	%f39, [%r6+36];
	ld.shared.f32 	%f40, [%r9+576];
	fma.rn.f32 	%f41, %f39, %f40, %f38;
	ld.shared.f32 	%f42, [%r6+40];
	ld.shared.f32 	%f43, [%r9+640];
	fma.rn.f32 	%f44, %f42, %f43, %f41;
	ld.shared.f32 	%f45, [%r6+44];
	ld.shared.f32 	%f46, [%r9+704];
	fma.rn.f32 	%f47, %f45, %f46, %f44;
	ld.shared.f32 	%f48, [%r6+48];
	ld.shared.f32 	%f49, [%r9+768];
	fma.rn.f32 	%f50, %f48, %f49, %f47;
	ld.shared.f32 	%f51, [%r6+52];
	ld.shared.f32 	%f52, [%r9+832];
	fma.rn.f32 	%f53, %f51, %f52, %f50;
	ld.shared.f32 	%f54, [%r6+56];
	ld.shared.f32 	%f55, [%r9+896];
	fma.rn.f32 	%f56, %f54, %f55, %f53;
	ld.shared.f32 	%f57, [%r6+60];
	ld.shared.f32 	%f58, [%r9+960];
	fma.rn.f32 	%f62, %f57, %f58, %f56;
	bar.sync 	0;
	add.s32 	%r42, %r42, 1;
	setp.ne.s32 	%p8, %r42, 0;
	add.s32 	%r41, %r41, %r12;
	add.s32 	%r40, %r40, 16;
	add.s32 	%r39, %r39, 16;
	add.s32 	%r38, %r38, 16;
	@%p8 bra 	$L__BB0_2;
$L__BB0_7:
	setp.ge.s32 	%p9, %r2, %r24;
	setp.ge.s32 	%p10, %r5, %r26;
	or.pred  	%p11, %p9, %p10;
	@%p11 bra 	$L__BB0_9;
	mad.lo.s32 	%r37, %r26, %r2, %r5;
	cvta.to.global.u64 	%rd10, %rd5;
	mul.wide.s32 	%rd11, %r37, 4;
	add.s64 	%rd12, %rd10, %rd11;
	st.global.f32 	[%rd12], %f62;
$L__BB0_9:
	ret;

}
	// .globl	transpose
.visible .entry transpose(
	.param .u64 .ptr .align 1 transpose_param_0,
	.param .u64 .ptr .align 1 transpose_param_1,
	.param .u32 transpose_param_2,
	.param .u32 transpose_param_3
)
{
	.reg .pred 	%p<4>;
	.reg .b32 	%r<13>;
	.reg .b32 	%f<2>;
	.reg .b64 	%rd<9>;

	ld.param.u64 	%rd1, [transpose_param_0];
	ld.param.u64 	%rd2, [transpose_param_1];
	ld.param.u32 	%r3, [transpose_param_2];
	ld.param.u32 	%r4, [transpose_param_3];
	mov.u32 	%r5, %ctaid.y;
	mov.u32 	%r6, %ntid.y;
	mov.u32 	%r7, %tid.y;
	mad.lo.s32 	%r1, %r5, %r6, %r7;
	mov.u32 	%r8, %ctaid.x;
	mov.u32 	%r9, %ntid.x;
	mov.u32 	%r10, %tid.x;
	mad.lo.s32 	%r2, %r8, %r9, %r10;
	setp.ge.s32 	%p1, %r1, %r3;
	setp.ge.s32 	%p2, %r2, %r4;
	or.pred  	%p3, %p1, %p2;
	@%p3 bra 	$L__BB1_2;
	cvta.to.global.u64 	%rd3, %rd1;
	cvta.to.global.u64 	%rd4, %rd2;
	mad.lo.s32 	%r11, %r4, %r1, %r2;
	mul.wide.s32 	%rd5, %r11, 4;
	add.s64 	%rd6, %rd3, %rd5;
	ld.global.f32 	%f1, [%rd6];
	mad.lo.s32 	%r12, %r3, %r2, %r1;
	mul.wide.s32 	%rd7, %r12, 4;
	add.s64 	%rd8, %rd4, %rd7;
	st.global.f32 	[%rd8], %f1;
$L__BB1_2:
	ret;

}
	// .globl	elementwise_sigmoid
.visible .entry elementwise_sigmoid(
	.param .u64 .ptr .align 1 elementwise_sigmoid_param_0,
	.param .u32 elementwise_sigmoid_param_1
)
{
	.reg .pred 	%p<2>;
	.reg .b32 	%r<8>;
	.reg .b32 	%f<15>;
	.reg .b64 	%rd<5>;

	ld.param.u64 	%rd1, [elementwise_sigmoid_param_0];
	ld.param.u32 	%r2, [elementwise_sigmoid_param_1];
	mov.u32 	%r3, %ctaid.x;
	mov.u32 	%r4, %ntid.x;
	mov.u32 	%r5, %tid.x;
	mad.lo.s32 	%r1, %r3, %r4, %r5;
	setp.ge.s32 	%p1, %r1, %r2;
	@%p1 bra 	$L__BB2_2;
	cvta.to.global.u64 	%rd2, %rd1;
	mul.wide.s32 	%rd3, %r1, 4;
	add.s64 	%rd4, %rd2, %rd3;
	ld.global.f32 	%f1, [%rd4];
	fma.rn.f32 	%f2, %f1, 0fBBBB989D, 0f3F000000;
	cvt.sat.f32.f32 	%f3, %f2;
	mov.f32 	%f4, 0f4B400001;
	mov.f32 	%f5, 0f437C0000;
	fma.rm.f32 	%f6, %f3, %f5, %f4;
	add.f32 	%f7, %f6, 0fCB40007F;
	neg.f32 	%f8, %f7;
	fma.rn.f32 	%f9, %f1, 0fBFB8AA3B, %f8;
	fma.rn.f32 	%f10, %f1, 0fB2A57060, %f9;
	mov.b32 	%r6, %f6;
	shl.b32 	%r7, %r6, 23;
	mov.b32 	%f11, %r7;
	ex2.approx.ftz.f32 	%f12, %f10;
	fma.rn.f32 	%f13, %f12, %f11, 0f3F800000;
	rcp.rn.f32 	%f14, %f13;
	st.global.f32 	[%rd4], %f14;
$L__BB2_2:
	ret;

}
	// .globl	fused_gradient_from_logits
.visible .entry fused_gradient_from_logits(
	.param .u64 .ptr .align 1 fused_gradient_from_logits_param_0,
	.param .u64 .ptr .align 1 fused_gradient_from_logits_param_1,
	.param .u64 .ptr .align 1 fused_gradient_from_logits_param_2,
	.param .u64 .ptr .align 1 fused_gradient_from_logits_param_3,
	.param .u32 fused_gradient_from_logits_param_4
)
{
	.reg .pred 	%p<7>;
	.reg .b32 	%r<21>;
	.reg .b32 	%f<30>;
	.reg .b64 	%rd<13>;

	ld.param.u64 	%rd4, [fused_gradient_from_logits_param_0];
	ld.param.u64 	%rd5, [fused_gradient_from_logits_param_1];
	ld.param.u64 	%rd6, [fused_gradient_from_logits_param_2];
	ld.param.u64 	%rd7, [fused_gradient_from_logits_param_3];
	ld.param.u32 	%r10, [fused_gradient_from_logits_param_4];
	mov.u32 	%r1, %tid.x;
	mov.u32 	%r11, %ctaid.x;
	mov.u32 	%r20, %ntid.x;
	mad.lo.s32 	%r19, %r11, %r20, %r1;
	setp.ge.s32 	%p1, %r19, %r10;
	mov.f32 	%f29, 0f00000000;
	@%p1 bra 	$L__BB3_3;
	mov.u32 	%r12, %nctaid.x;
	mul.lo.s32 	%r4, %r12, %r20;
	cvta.to.global.u64 	%rd1, %rd6;
	cvta.to.global.u64 	%rd2, %rd5;
	cvta.to.global.u64 	%rd3, %rd4;
	mov.f32 	%f29, 0f00000000;
$L__BB3_2:
	mul.wide.s32 	%rd8, %r19, 4;
	add.s64 	%rd9, %rd1, %rd8;
	ld.global.f32 	%f6, [%rd9];
	fma.rn.f32 	%f7, %f6, 0fBBBB989D, 0f3F000000;
	cvt.sat.f32.f32 	%f8, %f7;
	mov.f32 	%f9, 0f4B400001;
	mov.f32 	%f10, 0f437C0000;
	fma.rm.f32 	%f11, %f8, %f10, %f9;
	add.f32 	%f12, %f11, 0fCB40007F;
	neg.f32 	%f13, %f12;
	fma.rn.f32 	%f14, %f6, 0fBFB8AA3B, %f13;
	fma.rn.f32 	%f15, %f6, 0fB2A57060, %f14;
	mov.b32 	%r13, %f11;
	shl.b32 	%r14, %r13, 23;
	mov.b32 	%f16, %r14;
	ex2.approx.ftz.f32 	%f17, %f15;
	fma.rn.f32 	%f18, %f17, %f16, 0f3F800000;
	rcp.rn.f32 	%f19, %f18;
	add.s64 	%rd10, %rd2, %rd8;
	ld.global.f32 	%f20, [%rd10];
	sub.f32 	%f21, %f19, %f20;
	add.s64 	%rd11, %rd3, %rd8;
	ld.global.f32 	%f22, [%rd11];
	fma.rn.f32 	%f29, %f22, %f21, %f29;
	add.s32 	%r19, %r19, %r4;
	setp.lt.s32 	%p2, %r19, %r10;
	@%p2 bra 	$L__BB3_2;
$L__BB3_3:
	shl.b32 	%r15, %r1, 2;
	mov.u32 	%r16, cache;
	add.s32 	%r7, %r16, %r15;
	st.shared.f32 	[%r7], %f29;
	bar.sync 	0;
	setp.lt.u32 	%p3, %r20, 2;
	@%p3 bra 	$L__BB3_7;
$L__BB3_4:
	shr.u32 	%r9, %r20, 1;
	setp.ge.u32 	%p4, %r1, %r9;
	@%p4 bra 	$L__BB3_6;
	shl.b32 	%r17, %r9, 2;
	add.s32 	%r18, %r7, %r17;
	ld.shared.f32 	%f23, [%r18];
	ld.shared.f32 	%f24, [%r7];
	add.f32 	%f25, %f23, %f24;
	st.shared.f32 	[%r7], %f25;
$L__BB3_6:
	bar.sync 	0;
	setp.gt.u32 	%p5, %r20, 3;
	mov.u32 	%r20, %r9;
	@%p5 bra 	$L__BB3_4;
$L__BB3_7:
	setp.ne.s32 	%p6, %r1, 0;
	@%p6 bra 	$L__BB3_9;
	ld.shared.f32 	%f26, [cache];
	cvta.to.global.u64 	%rd12, %rd7;
	atom.global.add.f32 	%f27, [%rd12], %f26;
$L__BB3_9:
	ret;

}
	// .globl	update_theta_and_z
.visible .entry update_theta_and_z(
	.param .u64 .ptr .align 1 update_theta_and_z_param_0,
	.param .u64 .ptr .align 1 update_theta_and_z_param_1,
	.param .u64 .ptr .align 1 update_theta_and_z_param_2,
	.param .u64 .ptr .align 1 update_theta_and_z_param_3,
	.param .u32 update_theta_and_z_param_4,
	.param .u32 update_theta_and_z_param_5,
	.param .f32 update_theta_and_z_param_6,
	.param .f32 update_theta_and_z_param_7
)
{
	.reg .pred 	%p<8>;
	.reg .b32 	%r<13>;
	.reg .b32 	%f<21>;
	.reg .b64 	%rd<14>;
	// demoted variable
	.shared .align 4 .f32 _ZZ18update_theta_and_zE11delta_theta;
	ld.param.u64 	%rd4, [update_theta_and_z_param_0];
	ld.param.u64 	%rd5, [update_theta_and_z_param_1];
	ld.param.u64 	%rd6, [update_theta_and_z_param_2];
	ld.param.u64 	%rd7, [update_theta_and_z_param_3];
	ld.param.u32 	%r8, [update_theta_and_z_param_4];
	ld.param.u32 	%r9, [update_theta_and_z_param_5];
	ld.param.f32 	%f8, [update_theta_and_z_param_6];
	ld.param.f32 	%f9, [update_theta_and_z_param_7];
	mov.u32 	%r1, %tid.x;
	mov.u32 	%r2, %ctaid.x;
	or.b32  	%r10, %r1, %r2;
	setp.ne.s32 	%p1, %r10, 0;
	@%p1 bra 	$L__BB4_5;
	cvta.to.global.u64 	%rd8, %rd4;
	cvta.to.global.u64 	%rd9, %rd7;
	mul.wide.s32 	%rd10, %r8, 4;
	add.s64 	%rd1, %rd8, %rd10;
	ld.global.f32 	%f1, [%rd1];
	ld.global.f32 	%f10, [%rd9];
	cvt.rn.f32.s32 	%f11, %r9;
	div.rn.f32 	%f12, %f10, %f11;
	mul.f32 	%f13, %f8, %f12;
	sub.f32 	%f2, %f1, %f13;
	mul.f32 	%f3, %f8, %f9;
	setp.leu.f32 	%p2, %f2, %f3;
	@%p2 bra 	$L__BB4_3;
	sub.f32 	%f20, %f2, %f3;
	bra.uni 	$L__BB4_4;
$L__BB4_3:
	neg.f32 	%f14, %f3;
	setp.lt.f32 	%p3, %f2, %f14;
	add.f32 	%f15, %f3, %f2;
	selp.f32 	%f20, %f15, 0f00000000, %p3;
$L__BB4_4:
	st.global.f32 	[%rd1], %f20;
	sub.f32 	%f16, %f20, %f1;
	st.shared.f32 	[_ZZ18update_theta_and_zE11delta_theta], %f16;
$L__BB4_5:
	bar.sync 	0;
	mov.u32 	%r3, %ntid.x;
	mad.lo.s32 	%r12, %r2, %r3, %r1;
	ld.shared.f32 	%f7, [_ZZ18update_theta_and_zE11delta_theta];
	setp.eq.f32 	%p4, %f7, 0f00000000;
	setp.ge.s32 	%p5, %r12, %r9;
	or.pred  	%p6, %p4, %p5;
	@%p6 bra 	$L__BB4_8;
	mov.u32 	%r11, %nctaid.x;
	mul.lo.s32 	%r5, %r11, %r3;
	cvta.to.global.u64 	%rd2, %rd6;
	cvta.to.global.u64 	%rd3, %rd5;
$L__BB4_7:
	mul.wide.s32 	%rd11, %r12, 4;
	add.s64 	%rd12, %rd2, %rd11;
	ld.global.f32 	%f17, [%rd12];
	add.s64 	%rd13, %rd3, %rd11;
	ld.global.f32 	%f18, [%rd13];
	fma.rn.f32 	%f19, %f17, %f7, %f18;
	st.global.f32 	[%rd13], %f19;
	add.s32 	%r12, %r12, %r5;
	setp.lt.s32 	%p7, %r12, %r9;
	@%p7 bra 	$L__BB4_7;
$L__BB4_8:
	ret;

}


// ===== COMPILED SASS (sm_100) =====

	.target	sm_100

	.elftype	@"ET_EXEC"


//--------------------- .note.nv.tkinfo           --------------------------
	.section	.note.nv.tkinfo,"",@"SHT_NOTE"
	.sectionflags	@"SHF_NOTE_NV_TKINFO"
	.tkinfo
        /*0018*/ 	.word	0x00000002
        /*0030*/ 	.string	""
        /*0030*/ 	.string	"ptxas"
        /*0030*/ 	.string	"Cuda compilation tools, release 13.0, V13.0.88"
        /*0030*/ 	.string	"Build cuda_13.0.r13.0/compiler.36424714_0"
        /*0030*/ 	.string	"-arch sm_100 -m 64 "



//--------------------- .note.nv.cuinfo           --------------------------
	.section	.note.nv.cuinfo,"",@"SHT_NOTE"
	.sectionflags	@"SHF_NOTE_NV_CUINFO"
        /*0018*/ 	.short	0x0002
        /*001a*/ 	.short	0x0064
        /*001c*/ 	.short	0x0082
	.zero		2


//--------------------- .nv.info                  --------------------------
	.section	.nv.info,"",@"SHT_CUDA_INFO"
	.align	4


	//----- nvinfo : EIATTR_REGCOUNT
	.align		4
        /*0000*/ 	.byte	0x04, 0x2f
        /*0002*/ 	.short	(.L_1 - .L_0)
	.align		4
.L_0:
        /*0004*/ 	.word	index@(matmul_tiled)
        /*0008*/ 	.word	0x00000020


	//----- nvinfo : EIATTR_FRAME_SIZE
	.align		4
.L_1:
        /*000c*/ 	.byte	0x04, 0x11
        /*000e*/ 	.short	(.L_3 - .L_2)
	.align		4
.L_2:
        /*0010*/ 	.word	index@(matmul_tiled)
        /*0014*/ 	.word	0x00000000


	//----- nvinfo : EIATTR_REGCOUNT
	.align		4
.L_3:
        /*0018*/ 	.byte	0x04, 0x2f
        /*001a*/ 	.short	(.L_5 - .L_4)
	.align		4
.L_4:
        /*001c*/ 	.word	index@(transpose)
        /*0020*/ 	.word	0x0000000a


	//----- nvinfo : EIATTR_FRAME_SIZE
	.align		4
.L_5:
        /*0024*/ 	.byte	0x04, 0x11
        /*0026*/ 	.short	(.L_7 - .L_6)
	.align		4
.L_6:
        /*0028*/ 	.word	index@(transpose)
        /*002c*/ 	.word	0x00000000


	//----- nvinfo : EIATTR_REGCOUNT
	.align		4
.L_7:
        /*0030*/ 	.byte	0x04, 0x2f
        /*0032*/ 	.short	(.L_9 - .L_8)
	.align		4
.L_8:
        /*0034*/ 	.word	index@(elementwise_sigmoid)
        /*0038*/ 	.word	0x0000000f


	//----- nvinfo : EIATTR_FRAME_SIZE
	.align		4
.L_9:
        /*003c*/ 	.byte	0x04, 0x11
        /*003e*/ 	.short	(.L_11 - .L_10)
	.align		4
.L_10:
        /*0040*/ 	.word	index@($__internal_2_$__cuda_sm20_rcp_rn_f32_slowpath)
        /*0044*/ 	.word	0x00000000


	//----- nvinfo : EIATTR_FRAME_SIZE
	.align		4
.L_11:
        /*0048*/ 	.byte	0x04, 0x11
        /*004a*/ 	.short	(.L_13 - .L_12)
	.align		4
.L_12:
        /*004c*/ 	.word	index@(elementwise_sigmoid)
        /*0050*/ 	.word	0x00000000


	//----- nvinfo : EIATTR_REGCOUNT
	.align		4
.L_13:
        /*0054*/ 	.byte	0x04, 0x2f
        /*0056*/ 	.short	(.L_15 - .L_14)
	.align		4
.L_14:
        /*0058*/ 	.word	index@(fused_gradient_from_logits)
        /*005c*/ 	.word	0x00000018


	//----- nvinfo : EIATTR_FRAME_SIZE
	.align		4
.L_15:
        /*0060*/ 	.byte	0x04, 0x11
        /*0062*/ 	.short	(.L_17 - .L_16)
	.align		4
.L_16:
        /*0064*/ 	.word	index@($__internal_1_$__cuda_sm20_rcp_rn_f32_slowpath)
        /*0068*/ 	.word	0x00000000


	//----- nvinfo : EIATTR_FRAME_SIZE
	.align		4
.L_17:
        /*006c*/ 	.byte	0x04, 0x11
        /*006e*/ 	.short	(.L_19 - .L_18)
	.align		4
.L_18:
        /*0070*/ 	.word	index@(fused_gradient_from_logits)
        /*0074*/ 	.word	0x00000000


	//----- nvinfo : EIATTR_REGCOUNT
	.align		4
.L_19:
        /*0078*/ 	.byte	0x04, 0x2f
        /*007a*/ 	.short	(.L_21 - .L_20)
	.align		4
.L_20:
        /*007c*/ 	.word	index@(update_theta_and_z)
        /*0080*/ 	.word	0x00000012


	//----- nvinfo : EIATTR_FRAME_SIZE
	.align		4
.L_21:
        /*0084*/ 	.byte	0x04, 0x11
        /*0086*/ 	.short	(.L_23 - .L_22)
	.align		4
.L_22:
        /*0088*/ 	.word	index@($__internal_0_$__cuda_sm3x_div_rn_noftz_f32_slowpath)
        /*008c*/ 	.word	0x00000000


	//----- nvinfo : EIATTR_FRAME_SIZE
	.align		4
.L_23:
        /*0090*/ 	.byte	0x04, 0x11
        /*0092*/ 	.short	(.L_25 - .L_24)
	.align		4
.L_24:
        /*0094*/ 	.word	index@(update_theta_and_z)
        /*0098*/ 	.word	0x00000000


	//----- nvinfo : EIATTR_MIN_STACK_SIZE
	.align		4
.L_25:
        /*009c*/ 	.byte	0x04, 0x12
        /*009e*/ 	.short	(.L_27 - .L_26)
	.align		4
.L_26:
        /*00a0*/ 	.word	index@(update_theta_and_z)
        /*00a4*/ 	.word	0x00000000


	//----- nvinfo : EIATTR_MIN_STACK_SIZE
	.align		4
.L_27:
        /*00a8*/ 	.byte	0x04, 0x12
        /*00aa*/ 	.short	(.L_29 - .L_28)
	.align		4
.L_28:
        /*00ac*/ 	.word	index@(fused_gradient_from_logits)
        /*00b0*/ 	.word	0x00000000


	//----- nvinfo : EIATTR_MIN_STACK_SIZE
	.align		4
.L_29:
        /*00b4*/ 	.byte	0x04, 0x12
        /*00b6*/ 	.short	(.L_31 - .L_30)
	.align		4
.L_30:
        /*00b8*/ 	.word	index@(elementwise_sigmoid)
        /*00bc*/ 	.word	0x00000000


	//----- nvinfo : EIATTR_MIN_STACK_SIZE
	.align		4
.L_31:
        /*00c0*/ 	.byte	0x04, 0x12
        /*00c2*/ 	.short	(.L_33 - .L_32)
	.align		4
.L_32:
        /*00c4*/ 	.word	index@(transpose)
        /*00c8*/ 	.word	0x00000000


	//----- nvinfo : EIATTR_MIN_STACK_SIZE
	.align		4
.L_33:
        /*00cc*/ 	.byte	0x04, 0x12
        /*00ce*/ 	.short	(.L_35 - .L_34)
	.align		4
.L_34:
        /*00d0*/ 	.word	index@(matmul_tiled)
        /*00d4*/ 	.word	0x00000000
.L_35:


//--------------------- .nv.compat                --------------------------
	.section	.nv.compat,"",@"SHT_CUDA_COMPAT_INFO"
	.align	4
        /*0000*/ 	.byte	0x02, 0x09, 0x00, 0x00, 0x02, 0x02, 0x01, 0x00, 0x02, 0x05, 0x05, 0x00, 0x03, 0x07, 0x01, 0x01
        /*0010*/ 	.byte	0x02, 0x03, 0x00, 0x00, 0x02, 0x06, 0x01, 0x00, 0x04, 0x0b, 0x08, 0x00, 0x01, 0x00, 0x00, 0x00
        /*0020*/ 	.byte	0x00, 0x00, 0x00, 0x00


//--------------------- .nv.info.update_theta_and_z --------------------------
	.section	.nv.info.update_theta_and_z,"",@"SHT_CUDA_INFO"
	.sectionflags	@""
	.align	4


	//----- nvinfo : EIATTR_CUDA_API_VERSION
	.align		4
        /*0000*/ 	.byte	0x04, 0x37
        /*0002*/ 	.short	(.L_37 - .L_36)
.L_36:
        /*0004*/ 	.word	0x00000082


	//----- nvinfo : EIATTR_KPARAM_INFO
	.align		4
.L_37:
        /*0008*/ 	.byte	0x04, 0x17
        /*000a*/ 	.short	(.L_39 - .L_38)
.L_38:
        /*000c*/ 	.word	0x00000000
        /*0010*/ 	.short	0x0007
        /*0012*/ 	.short	0x002c
        /*0014*/ 	.byte	0x00, 0xf0, 0x11, 0x00


	//----- nvinfo : EIATTR_KPARAM_INFO
	.align		4
.L_39:
        /*0018*/ 	.byte	0x04, 0x17
        /*001a*/ 	.short	(.L_41 - .L_40)
.L_40:
        /*001c*/ 	.word	0x00000000
        /*0020*/ 	.short	0x0006
        /*0022*/ 	.short	0x0028
        /*0024*/ 	.byte	0x00, 0xf0, 0x11, 0x00


	//----- nvinfo : EIATTR_KPARAM_INFO
	.align		4
.L_41:
        /*0028*/ 	.byte	0x04, 0x17
        /*002a*/ 	.short	(.L_43 - .L_42)
.L_42:
        /*002c*/ 	.word	0x00000000
        /*0030*/ 	.short	0x0005
        /*0032*/ 	.short	0x0024
        /*0034*/ 	.byte	0x00, 0xf0, 0x11, 0x00


	//----- nvinfo : EIATTR_KPARAM_INFO
	.align		4
.L_43:
        /*0038*/ 	.byte	0x04, 0x17
        /*003a*/ 	.short	(.L_45 - .L_44)
.L_44:
        /*003c*/ 	.word	0x00000000
        /*0040*/ 	.short	0x0004
        /*0042*/ 	.short	0x0020
        /*0044*/ 	.byte	0x00, 0xf0, 0x11, 0x00


	//----- nvinfo : EIATTR_KPARAM_INFO
	.align		4
.L_45:
        /*0048*/ 	.byte	0x04, 0x17
        /*004a*/ 	.short	(.L_47 - .L_46)
.L_46:
        /*004c*/ 	.word	0x00000000
        /*0050*/ 	.short	0x0003
        /*0052*/ 	.short	0x0018
        /*0054*/ 	.byte	0x00, 0xf5, 0x21, 0x00


	//----- nvinfo : EIATTR_KPARAM_INFO
	.align		4
.L_47:
        /*0058*/ 	.byte	0x04, 0x17
        /*005a*/ 	.short	(.L_49 - .L_48)
.L_48:
        /*005c*/ 	.word	0x00000000
        /*0060*/ 	.short	0x0002
        /*0062*/ 	.short	0x0010
        /*0064*/ 	.byte	0x00, 0xf5, 0x21, 0x00


	//----- nvinfo : EIATTR_KPARAM_INFO
	.align		4
.L_49:
        /*0068*/ 	.byte	0x04, 0x17
        /*006a*/ 	.short	(.L_51 - .L_50)
.L_50:
        /*006c*/ 	.word	0x00000000
        /*0070*/ 	.short	0x0001
        /*0072*/ 	.short	0x0008
        /*0074*/ 	.byte	0x00, 0xf5, 0x21, 0x00


	//----- nvinfo : EIATTR_KPARAM_INFO
	.align		4
.L_51:
        /*0078*/ 	.byte	0x04, 0x17
        /*007a*/ 	.short	(.L_53 - .L_52)
.L_52:
        /*007c*/ 	.word	0x00000000
        /*0080*/ 	.short	0x0000
        /*0082*/ 	.short	0x0000
        /*0084*/ 	.byte	0x00, 0xf5, 0x21, 0x00


	//----- nvinfo : EIATTR_SPARSE_MMA_MASK
	.align		4
.L_53:
        /*0088*/ 	.byte	0x03, 0x50
        /*008a*/ 	.short	0x0000


	//----- nvinfo : EIATTR_MAXREG_COUNT
	.align		4
        /*008c*/ 	.byte	0x03, 0x1b
        /*008e*/ 	.short	0x00ff


	//----- nvinfo : EIATTR_NUM_BARRIERS
	.align		4
        /*0090*/ 	.byte	0x02, 0x4c
        /*0092*/ 	.byte	0x01
	.zero		1


	//----- nvinfo : EIATTR_MERCURY_ISA_VERSION
	.align		4
        /*0094*/ 	.byte	0x03, 0x5f
        /*0096*/ 	.short	0x0101


	//----- nvinfo : EIATTR_VRC_CTA_INIT_COUNT
	.align		4
        /*0098*/ 	.byte	0x02, 0x4a
	.zero		1
	.zero		1


	//----- nvinfo : EIATTR_EXIT_INSTR_OFFSETS
	.align		4
        /*009c*/ 	.byte	0x04, 0x1c
        /*009e*/ 	.short	(.L_55 - .L_54)


	//   ....[0]....
.L_54:
        /*00a0*/ 	.word	0x00000320


	//   ....[1]....
        /*00a4*/ 	.word	0x00000410


	//----- nvinfo : EIATTR_CRS_STACK_SIZE
	.align		4
.L_55:
        /*00a8*/ 	.byte	0x04, 0x1e
        /*00aa*/ 	.short	(.L_57 - .L_56)
.L_56:
        /*00ac*/ 	.word	0x00000000


	//----- nvinfo : EIATTR_CBANK_PARAM_SIZE
	.align		4
.L_57:
        /*00b0*/ 	.byte	0x03, 0x19
        /*00b2*/ 	.short	0x0030


	//----- nvinfo : EIATTR_PARAM_CBANK
	.align		4
        /*00b4*/ 	.byte	0x04, 0x0a
        /*00b6*/ 	.short	(.L_59 - .L_58)
	.align		4
.L_58:
        /*00b8*/ 	.word	index@(.nv.constant0.update_theta_and_z)
        /*00bc*/ 	.short	0x0380
        /*00be*/ 	.short	0x0030


	//----- nvinfo : EIATTR_SW_WAR
	.align		4
.L_59:
        /*00c0*/ 	.byte	0x04, 0x36
        /*00c2*/ 	.short	(.L_61 - .L_60)
.L_60:
        /*00c4*/ 	.word	0x00000008
.L_61:


//--------------------- .nv.info.fused_gradient_from_logits --------------------------
	.section	.nv.info.fused_gradient_from_logits,"",@"SHT_CUDA_INFO"
	.sectionflags	@""
	.align	4


	//----- nvinfo : EIATTR_CUDA_API_VERSION
	.align		4
        /*0000*/ 	.byte	0x04, 0x37
        /*0002*/ 	.short	(.L_63 - .L_62)
.L_62:
        /*0004*/ 	.word	0x00000082


	//----- nvinfo : EIATTR_KPARAM_INFO
	.align		4
.L_63:
        /*0008*/ 	.byte	0x04, 0x17
        /*000a*/ 	.short	(.L_65 - .L_64)
.L_64:
        /*000c*/ 	.word	0x00000000
        /*0010*/ 	.short	0x0004
        /*0012*/ 	.short	0x0020
        /*0014*/ 	.byte	0x00, 0xf0, 0x11, 0x00


	//----- nvinfo : EIATTR_KPARAM_INFO
	.align		4
.L_65:
        /*0018*/ 	.byte	0x04, 0x17
        /*001a*/ 	.short	(.L_67 - .L_66)
.L_66:
        /*001c*/ 	.word	0x00000000
        /*0020*/ 	.short	0x0003
        /*0022*/ 	.short	0x0018
        /*0024*/ 	.byte	0x00, 0xf5, 0x21, 0x00


	//----- nvinfo : EIATTR_KPARAM_INFO
	.align		4
.L_67:
        /*0028*/ 	.byte	0x04, 0x17
        /*002a*/ 	.short	(.L_69 - .L_68)
.L_68:
        /*002c*/ 	.word	0x00000000
        /*0030*/ 	.short	0x0002
        /*0032*/ 	.short	0x0010
        /*0034*/ 	.byte	0x00, 0xf5, 0x21, 0x00


	//----- nvinfo : EIATTR_KPARAM_INFO
	.align		4
.L_69:
        /*0038*/ 	.byte	0x04, 0x17
        /*003a*/ 	.short	(.L_71 - .L_70)
.L_70:
        /*003c*/ 	.word	0x00000000
        /*0040*/ 	.short	0x0001
        /*0042*/ 	.short	0x0008
        /*0044*/ 	.byte	0x00, 0xf5, 0x21, 0x00


	//----- nvinfo : EIATTR_KPARAM_INFO
	.align		4
.L_71:
        /*0048*/ 	.byte	0x04, 0x17
        /*004a*/ 	.short	(.L_73 - .L_72)
.L_72:
        /*004c*/ 	.word	0x00000000
        /*0050*/ 	.short	0x0000
        /*0052*/ 	.short	0x0000
        /*0054*/ 	.byte	0x00, 0xf5, 0x21, 0x00


	//----- nvinfo : EIATTR_SPARSE_MMA_MASK
	.align		4
.L_73:
        /*0058*/ 	.byte	0x03, 0x50
        /*005a*/ 	.short	0x0000


	//----- nvinfo : EIATTR_MAXREG_COUNT
	.align		4
        /*005c*/ 	.byte	0x03, 0x1b
        /*005e*/ 	.short	0x00ff


	//----- nvinfo : EIATTR_NUM_BARRIERS
	.align		4
        /*0060*/ 	.byte	0x02, 0x4c
        /*0062*/ 	.byte	0x01
	.zero		1


	//----- nvinfo : EIATTR_MERCURY_ISA_VERSION
	.align		4
        /*0064*/ 	.byte	0x03, 0x5f
        /*0066*/ 	.short	0x0101


	//----- nvinfo : EIATTR_VRC_CTA_INIT_COUNT
	.align		4
        /*0068*/ 	.byte	0x02, 0x4a
	.zero		1
	.zero		1


	//----- nvinfo : EIATTR_EXIT_INSTR_OFFSETS
	.align		4
        /*006c*/ 	.byte	0x04, 0x1c
        /*006e*/ 	.short	(.L_75 - .L_74)


	//   ....[0]....
.L_74:
        /*0070*/ 	.word	0x00000490


	//   ....[1]....
        /*0074*/ 	.word	0x00000500


	//----- nvinfo : EIATTR_CRS_STACK_SIZE
	.align		4
.L_75:
        /*0078*/ 	.byte	0x04, 0x1e
        /*007a*/ 	.short	(.L_77 - .L_76)
.L_76:
        /*007c*/ 	.word	0x00000000


	//----- nvinfo : EIATTR_CBANK_PARAM_SIZE
	.align		4
.L_77:
        /*0080*/ 	.byte	0x03, 0x19
        /*0082*/ 	.short	0x0024


	//----- nvinfo : EIATTR_PARAM_CBANK
	.align		4
        /*0084*/ 	.byte	0x04, 0x0a
        /*0086*/ 	.short	(.L_79 - .L_78)
	.align		4
.L_78:
        /*0088*/ 	.word	index@(.nv.constant0.fused_gradient_from_logits)
        /*008c*/ 	.short	0x0380
        /*008e*/ 	.short	0x0024


	//----- nvinfo : EIATTR_SW_WAR
	.align		4
.L_79:
        /*0090*/ 	.byte	0x04, 0x36
        /*0092*/ 	.short	(.L_81 - .L_80)
.L_80:
        /*0094*/ 	.word	0x00000008
.L_81:


//--------------------- .nv.info.elementwise_sigmoid --------------------------
	.section	.nv.info.elementwise_sigmoid,"",@"SHT_CUDA_INFO"
	.sectionflags	@""
	.align	4


	//----- nvinfo : EIATTR_CUDA_API_VERSION
	.align		4
        /*0000*/ 	.byte	0x04, 0x37
        /*0002*/ 	.short	(.L_83 - .L_82)
.L_82:
        /*0004*/ 	.word	0x00000082


	//----- nvinfo : EIATTR_KPARAM_INFO
	.align		4
.L_83:
        /*0008*/ 	.byte	0x04, 0x17
        /*000a*/ 	.short	(.L_85 - .L_84)
.L_84:
        /*000c*/ 	.word	0x00000000
        /*0010*/ 	.short	0x0001
        /*0012*/ 	.short	0x0008
        /*0014*/ 	.byte	0x00, 0xf0, 0x11, 0x00


	//----- nvinfo : EIATTR_KPARAM_INFO
	.align		4
.L_85:
        /*0018*/ 	.byte	0x04, 0x17
        /*001a*/ 	.short	(.L_87 - .L_86)
.L_86:
        /*001c*/ 	.word	0x00000000
        /*0020*/ 	.short	0x0000
        /*0022*/ 	.short	0x0000
        /*0024*/ 	.byte	0x00, 0xf5, 0x21, 0x00


	//----- nvinfo : EIATTR_SPARSE_MMA_MASK
	.align		4
.L_87:
        /*0028*/ 	.byte	0x03, 0x50
        /*002a*/ 	.short	0x0000


	//----- nvinfo : EIATTR_MAXREG_COUNT
	.align		4
        /*002c*/ 	.byte	0x03, 0x1b
        /*002e*/ 	.short	0x00ff


	//----- nvinfo : EIATTR_MERCURY_ISA_VERSION
	.align		4
        /*0030*/ 	.byte	0x03, 0x5f
        /*0032*/ 	.short	0x0101


	//----- nvinfo : EIATTR_VRC_CTA_INIT_COUNT
	.align		4
        /*0034*/ 	.byte	0x02, 0x4a
	.zero		1
	.zero		1


	//----- nvinfo : EIATTR_EXIT_INSTR_OFFSETS
	.align		4
        /*0038*/ 	.byte	0x04, 0x1c
        /*003a*/ 	.short	(.L_89 - .L_88)


	//   ....[0]....
.L_88:
        /*003c*/ 	.word	0x00000070


	//   ....[1]....
        /*0040*/ 	.word	0x00000240


	//----- nvinfo : EIATTR_CRS_STACK_SIZE
	.align		4
.L_89:
        /*0044*/ 	.byte	0x04, 0x1e
        /*0046*/ 	.short	(.L_91 - .L_90)
.L_90:
        /*0048*/ 	.word	0x00000000


	//----- nvinfo : EIATTR_CBANK_PARAM_SIZE
	.align		4
.L_91:
        /*004c*/ 	.byte	0x03, 0x19
        /*004e*/ 	.short	0x000c


	//----- nvinfo : EIATTR_PARAM_CBANK
	.align		4
        /*0050*/ 	.byte	0x04, 0x0a
        /*0052*/ 	.short	(.L_93 - .L_92)
	.align		4
.L_92:
        /*0054*/ 	.word	index@(.nv.constant0.elementwise_sigmoid)
        /*0058*/ 	.short	0x0380
        /*005a*/ 	.short	0x000c


	//----- nvinfo : EIATTR_SW_WAR
	.align		4
.L_93:
        /*005c*/ 	.byte	0x04, 0x36
        /*005e*/ 	.short	(.L_95 - .L_94)
.L_94:
        /*0060*/ 	.word	0x00000008
.L_95:


//--------------------- .nv.info.transpose        --------------------------
	.section	.nv.info.transpose,"",@"SHT_CUDA_INFO"
	.sectionflags	@""
	.align	4


	//----- nvinfo : EIATTR_CUDA_API_VERSION
	.align		4
        /*0000*/ 	.byte	0x04, 0x37
        /*0002*/ 	.short	(.L_97 - .L_96)
.L_96:
        /*0004*/ 	.word	0x00000082


	//----- nvinfo : EIATTR_KPARAM_INFO
	.align		4
.L_97:
        /*0008*/ 	.byte	0x04, 0x17
        /*000a*/ 	.short	(.L_99 - .L_98)
.L_98:
        /*000c*/ 	.word	0x00000000
        /*0010*/ 	.short	0x0003
        /*0012*/ 	.short	0x0014
        /*0014*/ 	.byte	0x00, 0xf0, 0x11, 0x00


	//----- nvinfo : EIATTR_KPARAM_INFO
	.align		4
.L_99:
        /*0018*/ 	.byte	0x04, 0x17
        /*001a*/ 	.short	(.L_101 - .L_100)
.L_100:
        /*001c*/ 	.word	0x00000000
        /*0020*/ 	.short	0x0002
        /*0022*/ 	.short	0x0010
        /*0024*/ 	.byte	0x00, 0xf0, 0x11, 0x00


	//----- nvinfo : EIATTR_KPARAM_INFO
	.align		4
.L_101:
        /*0028*/ 	.byte	0x04, 0x17
        /*002a*/ 	.short	(.L_103 - .L_102)
.L_102:
        /*002c*/ 	.word	0x00000000
        /*0030*/ 	.short	0x0001
        /*0032*/ 	.short	0x0008
        /*0034*/ 	.byte	0x00, 0xf5, 0x21, 0x00


	//----- nvinfo : EIATTR_KPARAM_INFO
	.align		4
.L_103:
        /*0038*/ 	.byte	0x04, 0x17
        /*003a*/ 	.short	(.L_105 - .L_104)
.L_104:
        /*003c*/ 	.word	0x00000000
        /*0040*/ 	.short	0x0000
        /*0042*/ 	.short	0x0000
        /*0044*/ 	.byte	0x00, 0xf5, 0x21, 0x00


	//----- nvinfo : EIATTR_SPARSE_MMA_MASK
	.align		4
.L_105:
        /*0048*/ 	.byte	0x03, 0x50
        /*004a*/ 	.short	0x0000


	//----- nvinfo : EIATTR_MAXREG_COUNT
	.align		4
        /*004c*/ 	.byte	0x03, 0x1b
        /*004e*/ 	.short	0x00ff


	//----- nvinfo : EIATTR_MERCURY_ISA_VERSION
	.align		4
        /*0050*/ 	.byte	0x03, 0x5f
        /*0052*/ 	.short	0x0101


	//----- nvinfo : EIATTR_VRC_CTA_INIT_COUNT
	.align		4
        /*0054*/ 	.byte	0x02, 0x4a
	.zero		1
	.zero		1


	//----- nvinfo : EIATTR_EXIT_INSTR_OFFSETS
	.align		4
        /*0058*/ 	.byte	0x04, 0x1c
        /*005a*/ 	.short	(.L_107 - .L_106)


	//   ....[0]....
.L_106:
        /*005c*/ 	.word	0x000000c0


	//   ....[1]....
        /*0060*/ 	.word	0x00000160


	//----- nvinfo : EIATTR_CBANK_PARAM_SIZE
	.align		4
.L_107:
        /*0064*/ 	.byte	0x03, 0x19
        /*0066*/ 	.short	0x0018


	//----- nvinfo : EIATTR_PARAM_CBANK
	.align		4
        /*0068*/ 	.byte	0x04, 0x0a
        /*006a*/ 	.short	(.L_109 - .L_108)
	.align		4
.L_108:
        /*006c*/ 	.word	index@(.nv.constant0.transpose)
        /*0070*/ 	.short	0x0380
        /*0072*/ 	.short	0x0018


	//----- nvinfo : EIATTR_SW_WAR
	.align		4
.L_109:
        /*0074*/ 	.byte	0x04, 0x36
        /*0076*/ 	.short	(.L_111 - .L_110)
.L_110:
        /*0078*/ 	.word	0x00000008
.L_111:


//--------------------- .nv.info.matmul_tiled     --------------------------
	.section	.nv.info.matmul_tiled,"",@"SHT_CUDA_INFO"
	.sectionflags	@""
	.align	4


	//----- nvinfo : EIATTR_CUDA_API_VERSION
	.align		4
        /*0000*/ 	.byte	0x04, 0x37
        /*0002*/ 	.short	(.L_113 - .L_112)
.L_112:
        /*0004*/ 	.word	0x00000082


	//----- nvinfo : EIATTR_KPARAM_INFO
	.align		4
.L_113:
        /*0008*/ 	.byte	0x04, 0x17
        /*000a*/ 	.short	(.L_115 - .L_114)
.L_114:
        /*000c*/ 	.word	0x00000000
        /*0010*/ 	.short	0x0005
        /*0012*/ 	.short	0x0020
        /*0014*/ 	.byte	0x00, 0xf0, 0x11, 0x00


	//----- nvinfo : EIATTR_KPARAM_INFO
	.align		4
.L_115:
        /*0018*/ 	.byte	0x04, 0x17
        /*001a*/ 	.short	(.L_117 - .L_116)
.L_116:
        /*001c*/ 	.word	0x00000000
        /*0020*/ 	.short	0x0004
        /*0022*/ 	.short	0x001c
        /*0024*/ 	.byte	0x00, 0xf0, 0x11, 0x00


	//----- nvinfo : EIATTR_KPARAM_INFO
	.align		4
.L_117:
        /*0028*/ 	.byte	0x04, 0x17
        /*002a*/ 	.short	(.L_119 - .L_118)
.L_118:
        /*002c*/ 	.word	0x00000000
        /*0030*/ 	.short	0x0003
        /*0032*/ 	.short	0x0018
        /*0034*/ 	.byte	0x00, 0xf0, 0x11, 0x00


	//----- nvinfo : EIATTR_KPARAM_INFO
	.align		4
.L_119:
        /*0038*/ 	.byte	0x04, 0x17
        /*003a*/ 	.short	(.L_121 - .L_120)
.L_120:
        /*003c*/ 	.word	0x00000000
        /*0040*/ 	.short	0x0002
        /*0042*/ 	.short	0x0010
        /*0044*/ 	.byte	0x00, 0xf5, 0x21, 0x00


	//----- nvinfo : EIATTR_KPARAM_INFO
	.align		4
.L_121:
        /*0048*/ 	.byte	0x04, 0x17
        /*004a*/ 	.short	(.L_123 - .L_122)
.L_122:
        /*004c*/ 	.word	0x00000000
        /*0050*/ 	.short	0x0001
        /*0052*/ 	.short	0x0008
        /*0054*/ 	.byte	0x00, 0xf5, 0x21, 0x00


	//----- nvinfo : EIATTR_KPARAM_INFO
	.align		4
.L_123:
        /*0058*/ 	.byte	0x04, 0x17
        /*005a*/ 	.short	(.L_125 - .L_124)
.L_124:
        /*005c*/ 	.word	0x00000000
        /*0060*/ 	.short	0x0000
        /*0062*/ 	.short	0x0000
        /*0064*/ 	.byte	0x00, 0xf5, 0x21, 0x00


	//----- nvinfo : EIATTR_SPARSE_MMA_MASK
	.align		4
.L_125:
        /*0068*/ 	.byte	0x03, 0x50
        /*006a*/ 	.short	0x0000


	//----- nvinfo : EIATTR_MAXREG_COUNT
	.align		4
        /*006c*/ 	.byte	0x03, 0x1b
        /*006e*/ 	.short	0x00ff


	//----- nvinfo : EIATTR_NUM_BARRIERS
	.align		4
        /*0070*/ 	.byte	0x02, 0x4c
        /*0072*/ 	.byte	0x01
	.zero		1


	//----- nvinfo : EIATTR_MERCURY_ISA_VERSION
	.align		4
        /*0074*/ 	.byte	0x03, 0x5f
        /*0076*/ 	.short	0x0101


	//----- nvinfo : EIATTR_VRC_CTA_INIT_COUNT
	.align		4
        /*0078*/ 	.byte	0x02, 0x4a
	.zero		1
	.zero		1


	//----- nvinfo : EIATTR_EXIT_INSTR_OFFSETS
	.align		4
        /*007c*/ 	.byte	0x04, 0x1c
        /*007e*/ 	.short	(.L_127 - .L_126)


	//   ....[0]....
.L_126:
        /*0080*/ 	.word	0x000005e0


	//   ....[1]....
        /*0084*/ 	.word	0x00000630


	//----- nvinfo : EIATTR_CBANK_PARAM_SIZE
	.align		4
.L_127:
        /*0088*/ 	.byte	0x03, 0x19
        /*008a*/ 	.short	0x0024


	//----- nvinfo : EIATTR_PARAM_CBANK
	.align		4
        /*008c*/ 	.byte	0x04, 0x0a
        /*008e*/ 	.short	(.L_129 - .L_128)
	.align		4
.L_128:
        /*0090*/ 	.word	index@(.nv.constant0.matmul_tiled)
        /*0094*/ 	.short	0x0380
        /*0096*/ 	.short	0x0024


	//----- nvinfo : EIATTR_SW_WAR
	.align		4
.L_129:
        /*0098*/ 	.byte	0x04, 0x36
        /*009a*/ 	.short	(.L_131 - .L_130)
.L_130:
        /*009c*/ 	.word	0x00000008
.L_131:


//--------------------- .nv.callgraph             --------------------------
	.section	.nv.callgraph,"",@"SHT_CUDA_CALLGRAPH"
	.align	4
	.sectionentsize	8
	.align		4
        /*0000*/ 	.word	0x00000000
	.align		4
        /*0004*/ 	.word	0xffffffff
	.align		4
        /*0008*/ 	.word	0x00000000
	.align		4
        /*000c*/ 	.word	0xfffffffe
	.align		4
        /*0010*/ 	.word	0x00000000
	.align		4
        /*0014*/ 	.word	0xfffffffd
	.align		4
        /*0018*/ 	.word	0x00000000
	.align		4
        /*001c*/ 	.word	0xfffffffc


//--------------------- .text.update_theta_and_z  --------------------------
	.section	.text.update_theta_and_z,"ax",@progbits
	.align	128
        .global         update_theta_and_z
        .type           update_theta_and_z,@function
        .size           update_theta_and_z,(.L_x_38 - update_theta_and_z)
        .other          update_theta_and_z,@"STO_CUDA_ENTRY STV_DEFAULT"
update_theta_and_z:
.text.update_theta_and_z:
[----:B------:R-:W-:Y:S01]  /*0000*/  LDC R1, c[0x0][0x37c] ;  /* 0x0000df00ff017b82 */ /* 0x000fe20000000800 */
[----:B------:R-:W0:Y:S07]  /*0010*/  S2R R2, SR_TID.X ;  /* 0x0000000000027919 */ /* 0x000e2e0000002100 */
[----:B------:R-:W0:Y:S01]  /*0020*/  S2UR UR8, SR_CTAID.X ;  /* 0x00000000000879c3 */ /* 0x000e220000002500 */
[----:B------:R-:W1:Y:S01]  /*0030*/  LDCU.64 UR6, c[0x0][0x358] ;  /* 0x00006b00ff0677ac */ /* 0x000e620008000a00 */
[----:B------:R-:W-:Y:S01]  /*0040*/  BSSY.RECONVERGENT B0, `(.L_x_0) ;  /* 0x0000023000007945 */ /* 0x000fe20003800200 */
[----:B0-----:R-:W-:-:S13]  /*0050*/  LOP3.LUT P0, RZ, R2, UR8, RZ, 0xfc, !PT ;  /* 0x0000000802ff7c12 */ /* 0x001fda000f80fcff */
[----:B-1----:R-:W-:Y:S05]  /*0060*/  @P0 BRA `(.L_x_1) ;  /* 0x0000000000800947 */ /* 0x002fea0003800000 */
[----:B------:R-:W0:Y:S08]  /*0070*/  LDC.64 R8, c[0x0][0x398] ;  /* 0x0000e600ff087b82 */ /* 0x000e300000000a00 */
[----:B------:R-:W1:Y:S08]  /*0080*/  LDC.64 R4, c[0x0][0x380] ;  /* 0x0000e000ff047b82 */ /* 0x000e700000000a00 */
[----:B------:R-:W1:Y:S01]  /*0090*/  LDC.64 R10, c[0x0][0x3a0] ;  /* 0x0000e800ff0a7b82 */ /* 0x000e620000000a00 */
[----:B0-----:R-:W2:Y:S01]  /*00a0*/  LDG.E R0, desc[UR6][R8.64] ;  /* 0x0000000608007981 */ /* 0x001ea2000c1e1900 */
[----:B-1----:R-:W-:-:S05]  /*00b0*/  IMAD.WIDE R4, R10, 0x4, R4 ;  /* 0x000000040a047825 */ /* 0x002fca00078e0204 */
[----:B------:R0:W5:Y:S01]  /*00c0*/  LDG.E R7, desc[UR6][R4.64] ;  /* 0x0000000604077981 */ /* 0x000162000c1e1900 */
[----:B------:R-:W-:-:S04]  /*00d0*/  I2FP.F32.S32 R3, R11 ;  /* 0x0000000b00037245 */ /* 0x000fc80000201400 */
[----:B------:R-:W1:Y:S02]  /*00e0*/  MUFU.RCP R6, R3 ;  /* 0x0000000300067308 */ /* 0x000e640000001000 */
[----:B-1----:R-:W-:-:S04]  /*00f0*/  FFMA R11, -R3, R6, 1 ;  /* 0x3f800000030b7423 */ /* 0x002fc80000000106 */
[----:B------:R-:W-:Y:S02]  /*0100*/  FFMA R11, R6, R11, R6 ;  /* 0x0000000b060b7223 */ /* 0x000fe40000000006 */
[----:B--2---:R-:W1:Y:S02]  /*0110*/  FCHK P0, R0, R3 ;  /* 0x0000000300007302 */ /* 0x004e640000000000 */
[----:B------:R-:W-:-:S04]  /*0120*/  FFMA R6, R0, R11, RZ ;  /* 0x0000000b00067223 */ /* 0x000fc800000000ff */
[----:B------:R-:W-:-:S04]  /*0130*/  FFMA R10, -R3, R6, R0 ;  /* 0x00000006030a7223 */ /* 0x000fc80000000100 */
[----:B------:R-:W-:Y:S01]  /*0140*/  FFMA R6, R11, R10, R6 ;  /* 0x0000000a0b067223 */ /* 0x000fe20000000006 */
[----:B01----:R-:W-:Y:S06]  /*0150*/  @!P0 BRA `(.L_x_2) ;  /* 0x00000000000c8947 */ /* 0x003fec0003800000 */
[----:B------:R-:W-:-:S07]  /*0160*/  MOV R6, 0x180 ;  /* 0x0000018000067802 */ /* 0x000fce0000000f00 */
[----:B-----5:R-:W-:Y:S05]  /*0170*/  CALL.REL.NOINC `($__internal_0_$__cuda_sm3x_div_rn_noftz_f32_slowpath) ;  /* 0x0000000000a87944 */ /* 0x020fea0003c00000 */
[----:B------:R-:W-:-:S07]  /*0180*/  IMAD.MOV.U32 R6, RZ, RZ, R0 ;  /* 0x000000ffff067224 */ /* 0x000fce00078e0000 */
.L_x_2:
[----:B------:R-:W0:Y:S01]  /*0190*/  LDC.64 R8, c[0x0][0x3a8] ;  /* 0x0000ea00ff087b82 */ /* 0x000e220000000a00 */
[----:B------:R-:W-:-:S07]  /*01a0*/  UMOV UR4, 0x400 ;  /* 0x0000040000047882 */ /* 0x000fce0000000000 */
[----:B------:R-:W1:Y:S01]  /*01b0*/  S2UR UR5, SR_CgaCtaId ;  /* 0x00000000000579c3 */ /* 0x000e620000008800 */
[----:B0----5:R-:W-:Y:S01]  /*01c0*/  FFMA R11, -R6, R8, R7 ;  /* 0x00000008060b7223 */ /* 0x021fe20000000107 */
[----:B------:R-:W-:-:S05]  /*01d0*/  FMUL R0, R8, R9 ;  /* 0x0000000908007220 */ /* 0x000fca0000400000 */
[----:B------:R-:W-:Y:S01]  /*01e0*/  FSETP.GT.AND P0, PT, R11, R0, PT ;  /* 0x000000000b00720b */ /* 0x000fe20003f04000 */
[----:B-1----:R-:W-:-:S12]  /*01f0*/  ULEA UR4, UR5, UR4, 0x18 ;  /* 0x0000000405047291 */ /* 0x002fd8000f8ec0ff */
[C-C-:B------:R-:W-:Y:S01]  /*0200*/  @!P0 FADD R6, R11.reuse, R0.reuse ;  /* 0x000000000b068221 */ /* 0x140fe20000000000 */
[C---:B------:R-:W-:Y:S01]  /*0210*/  @!P0 FSETP.GEU.AND P1, PT, R11.reuse, -R0, PT ;  /* 0x800000000b00820b */ /* 0x040fe20003f2e000 */
[----:B------:R-:W-:-:S03]  /*0220*/  @P0 FADD R3, R11, -R0 ;  /* 0x800000000b030221 */ /* 0x000fc60000000000 */
[----:B------:R-:W-:-:S05]  /*0230*/  @!P0 FSEL R3, R6, RZ, !P1 ;  /* 0x000000ff06038208 */ /* 0x000fca0004800000 */
[----:B------:R-:W-:Y:S01]  /*0240*/  FADD R7, -R7, R3 ;  /* 0x0000000307077221 */ /* 0x000fe20000000100 */
[----:B------:R0:W-:Y:S04]  /*0250*/  STG.E desc[UR6][R4.64], R3 ;  /* 0x0000000304007986 */ /* 0x0001e8000c101906 */
[----:B------:R0:W-:Y:S02]  /*0260*/  STS [UR4], R7 ;  /* 0x00000007ff007988 */ /* 0x0001e40008000804 */
.L_x_1:
[----:B------:R-:W-:Y:S05]  /*0270*/  BSYNC.RECONVERGENT B0 ;  /* 0x0000000000007941 */ /* 0x000fea0003800200 */
.L_x_0:
[----:B------:R-:W1:Y:S08]  /*0280*/  S2UR UR5, SR_CgaCtaId ;  /* 0x00000000000579c3 */ /* 0x000e700000008800 */
[----:B------:R-:W-:Y:S06]  /*0290*/  BAR.SYNC.DEFER_BLOCKING 0x0 ;  /* 0x0000000000007b1d */ /* 0x000fec0000010000 */
[----:B------:R-:W-:-:S02]  /*02a0*/  UMOV UR4, 0x400 ;  /* 0x0000040000047882 */ /* 0x000fc40000000000 */
[----:B0-----:R-:W0:Y:S01]  /*02b0*/  LDC R3, c[0x0][0x360] ;  /* 0x0000d800ff037b82 */ /* 0x001e220000000800 */
[----:B-1----:R-:W-:Y:S01]  /*02c0*/  ULEA UR4, UR5, UR4, 0x18 ;  /* 0x0000000405047291 */ /* 0x002fe2000f8ec0ff */
[----:B------:R-:W1:Y:S01]  /*02d0*/  LDCU UR5, c[0x0][0x3a4] ;  /* 0x00007480ff0577ac */ /* 0x000e620008000800 */
[----:B0-----:R-:W-:-:S07]  /*02e0*/  IMAD R2, R3, UR8, R2 ;  /* 0x0000000803027c24 */ /* 0x001fce000f8e0202 */
[----:B------:R-:W0:Y:S01]  /*02f0*/  LDS R0, [UR4] ;  /* 0x00000004ff007984 */ /* 0x000e220008000800 */
[----:B-1----:R-:W-:-:S04]  /*0300*/  ISETP.GE.AND P0, PT, R2, UR5, PT ;  /* 0x0000000502007c0c */ /* 0x002fc8000bf06270 */
[----:B0-----:R-:W-:-:S13]  /*0310*/  FSETP.EQ.OR P0, PT, R0, RZ, P0 ;  /* 0x000000ff0000720b */ /* 0x001fda0000702400 */
[----:B------:R-:W-:Y:S05]  /*0320*/  @P0 EXIT ;  /* 0x000000000000094d */ /* 0x000fea0003800000 */
[----:B------:R-:W0:Y:S01]  /*0330*/  LDC.64 R6, c[0x0][0x390] ;  /* 0x0000e400ff067b82 */ /* 0x000e220000000a00 */
[----:B------:R-:W1:Y:S01]  /*0340*/  LDCU UR4, c[0x0][0x370] ;  /* 0x00006e00ff0477ac */ /* 0x000e620008000800 */
[----:B------:R-:W-:-:S06]  /*0350*/  IMAD.MOV.U32 R11, RZ, RZ, R2 ;  /* 0x000000ffff0b7224 */ /* 0x000fcc00078e0002 */
[----:B------:R-:W2:Y:S01]  /*0360*/  LDC.64 R8, c[0x0][0x388] ;  /* 0x0000e200ff087b82 */ /* 0x000ea20000000a00 */
[----:B-1----:R-:W-:-:S07]  /*0370*/  IMAD R10, R3, UR4, RZ ;  /* 0x00000004030a7c24 */ /* 0x002fce000f8e02ff */
.L_x_3:
[----:B0-----:R-:W-:-:S04]  /*0380*/  IMAD.WIDE R2, R11, 0x4, R6 ;  /* 0x000000040b027825 */ /* 0x001fc800078e0206 */
[----:B-12---:R-:W-:Y:S02]  /*0390*/  IMAD.WIDE R4, R11, 0x4, R8 ;  /* 0x000000040b047825 */ /* 0x006fe400078e0208 */
[----:B------:R-:W2:Y:S04]  /*03a0*/  LDG.E R3, desc[UR6][R2.64] ;  /* 0x0000000602037981 */ /* 0x000ea8000c1e1900 */
[----:B------:R-:W2:Y:S01]  /*03b0*/  LDG.E R13, desc[UR6][R4.64] ;  /* 0x00000006040d7981 */ /* 0x000ea2000c1e1900 */
[----:B------:R-:W-:-:S05]  /*03c0*/  IMAD.IADD R11, R10, 0x1, R11 ;  /* 0x000000010a0b7824 */ /* 0x000fca00078e020b */
[----:B------:R-:W-:Y:S01]  /*03d0*/  ISETP.GE.AND P0, PT, R11, UR5, PT ;  /* 0x000000050b007c0c */ /* 0x000fe2000bf06270 */
[----:B--2---:R-:W-:-:S05]  /*03e0*/  FFMA R13, R0, R3, R13 ;  /* 0x00000003000d7223 */ /* 0x004fca000000000d */
[----:B------:R1:W-:Y:S07]  /*03f0*/  STG.E desc[UR6][R4.64], R13 ;  /* 0x0000000d04007986 */ /* 0x0003ee000c101906 */
[----:B------:R-:W-:Y:S05]  /*0400*/  @!P0 BRA `(.L_x_3) ;  /* 0xfffffffc00dc8947 */ /* 0x000fea000383ffff */
[----:B------:R-:W-:Y:S05]  /*0410*/  EXIT ;  /* 0x000000000000794d */ /* 0x000fea0003800000 */
        .weak           $__internal_0_$__cuda_sm3x_div_rn_noftz_f32_slowpath
        .type           $__internal_0_$__cuda_sm3x_div_rn_noftz_f32_slowpath,@function
        .size           $__internal_0_$__cuda_sm3x_div_rn_noftz_f32_slowpath,(.L_x_38 - $__internal_0_$__cuda_sm3x_div_rn_noftz_f32_slowpath)
$__internal_0_$__cuda_sm3x_div_rn_noftz_f32_slowpath:
[--C-:B------:R-:W-:Y:S01]  /*0420*/  SHF.R.U32.HI R9, RZ, 0x17, R3.reuse ;  /* 0x00000017ff097819 */ /* 0x100fe20000011603 */
[--C-:B------:R-:W-:Y:S01]  /*0430*/  IMAD.MOV.U32 R11, RZ, RZ, R0.reuse ;  /* 0x000000ffff0b7224 */ /* 0x100fe200078e0000 */
[----:B------:R-:W-:Y:S01]  /*0440*/  SHF.R.U32.HI R8, RZ, 0x17, R0 ;  /* 0x00000017ff087819 */ /* 0x000fe20000011600 */
[----:B------:R-:W-:Y:S01]  /*0450*/  IMAD.MOV.U32 R12, RZ, RZ, R3 ;  /* 0x000000ffff0c7224 */ /* 0x000fe200078e0003 */
[----:B------:R-:W-:Y:S02]  /*0460*/  LOP3.LUT R9, R9, 0xff, RZ, 0xc0, !PT ;  /* 0x000000ff09097812 */ /* 0x000fe400078ec0ff */
[----:B------:R-:W-:-:S03]  /*0470*/  LOP3.LUT R10, R8, 0xff, RZ, 0xc0, !PT ;  /* 0x000000ff080a7812 */ /* 0x000fc600078ec0ff */
[----:B------:R-:W-:Y:S02]  /*0480*/  VIADD R14, R9, 0xffffffff ;  /* 0xffffffff090e7836 */ /* 0x000fe40000000000 */
[----:B------:R-:W-:-:S03]  /*0490*/  VIADD R13, R10, 0xffffffff ;  /* 0xffffffff0a0d7836 */ /* 0x000fc60000000000 */
[----:B------:R-:W-:-:S04]  /*04a0*/  ISETP.GT.U32.AND P0, PT, R14, 0xfd, PT ;  /* 0x000000fd0e00780c */ /* 0x000fc80003f04070 */
[----:B------:R-:W-:-:S13]  /*04b0*/  ISETP.GT.U32.OR P0, PT, R13, 0xfd, P0 ;  /* 0x000000fd0d00780c */ /* 0x000fda0000704470 */
[----:B------:R-:W-:Y:S01]  /*04c0*/  @!P0 IMAD.MOV.U32 R8, RZ, RZ, RZ ;  /* 0x000000ffff088224 */ /* 0x000fe200078e00ff */
[----:B------:R-:W-:Y:S06]  /*04d0*/  @!P0 BRA `(.L_x_4) ;  /* 0x00000000005c8947 */ /* 0x000fec0003800000 */
[----:B------:R-:W-:Y:S02]  /*04e0*/  FSETP.GTU.FTZ.AND P0, PT, |R0|, +INF , PT ;  /* 0x7f8000000000780b */ /* 0x000fe40003f1c200 */
[----:B------:R-:W-:-:S04]  /*04f0*/  FSETP.GTU.FTZ.AND P1, PT, |R3|, +INF , PT ;  /* 0x7f8000000300780b */ /* 0x000fc80003f3c200 */
[----:B------:R-:W-:-:S13]  /*0500*/  PLOP3.LUT P0, PT, P0, P1, PT, 0xf8, 0x8f ;  /* 0x00000000008f781c */ /* 0x000fda0000703f70 */
[----:B------:R-:W-:Y:S05]  /*0510*/  @P0 BRA `(.L_x_5) ;  /* 0x0000000400440947 */ /* 0x000fea0003800000 */
[----:B------:R-:W-:-:S13]  /*0520*/  LOP3.LUT P0, RZ, R12, 0x7fffffff, R11, 0xc8, !PT ;  /* 0x7fffffff0cff7812 */ /* 0x000fda000780c80b */
[----:B------:R-:W-:Y:S05]  /*0530*/  @!P0 BRA `(.L_x_6) ;  /* 0x0000000400348947 */ /* 0x000fea0003800000 */
[C---:B------:R-:W-:Y:S02]  /*0540*/  FSETP.NEU.FTZ.AND P2, PT, |R0|.reuse, +INF , PT ;  /* 0x7f8000000000780b */ /* 0x040fe40003f5d200 */
[----:B------:R-:W-:Y:S02]  /*0550*/  FSETP.NEU.FTZ.AND P1, PT, |R3|, +INF , PT ;  /* 0x7f8000000300780b */ /* 0x000fe40003f3d200 */
[----:B------:R-:W-:-:S11]  /*0560*/  FSETP.NEU.FTZ.AND P0, PT, |R0|, +INF , PT ;  /* 0x7f8000000000780b */ /* 0x000fd60003f1d200 */
[----:B------:R-:W-:Y:S05]  /*0570*/  @!P1 BRA !P2, `(.L_x_6) ;  /* 0x0000000400249947 */ /* 0x000fea0005000000 */
[----:B------:R-:W-:-:S04]  /*0580*/  LOP3.LUT P2, RZ, R11, 0x7fffffff, RZ, 0xc0, !PT ;  /* 0x7fffffff0bff7812 */ /* 0x000fc8000784c0ff */
[----:B------:R-:W-:-:S13]  /*0590*/  PLOP3.LUT P1, PT, P1, P2, PT, 0x2f, 0xf2 ;  /* 0x0000000000f2781c */ /* 0x000fda0000f24577 */
[----:B------:R-:W-:Y:S05]  /*05a0*/  @P1 BRA `(.L_x_7) ;  /* 0x0000000400101947 */ /* 0x000fea0003800000 */
[----:B------:R-:W-:-:S04]  /*05b0*/  LOP3.LUT P1, RZ, R12, 0x7fffffff, RZ, 0xc0, !PT ;  /* 0x7fffffff0cff7812 */ /* 0x000fc8000782c0ff */
[----:B------:R-:W-:-:S13]  /*05c0*/  PLOP3.LUT P0, PT, P0, P1, PT, 0x2f, 0xf2 ;  /* 0x0000000000f2781c */ /* 0x000fda0000702577 */
[----:B------:R-:W-:Y:S05]  /*05d0*/  @P0 BRA `(.L_x_8) ;  /* 0x0000000000f80947 */ /* 0x000fea0003800000 */
[----:B------:R-:W-:Y:S02]  /*05e0*/  ISETP.GE.AND P0, PT, R13, RZ, PT ;  /* 0x000000ff0d00720c */ /* 0x000fe40003f06270 */
[----:B------:R-:W-:-:S11]  /*05f0*/  ISETP.GE.AND P1, PT, R14, RZ, PT ;  /* 0x000000ff0e00720c */ /* 0x000fd60003f26270 */
[----:B------:R-:W-:Y:S02]  /*0600*/  @P0 IMAD.MOV.U32 R8, RZ, RZ, RZ ;  /* 0x000000ffff080224 */ /* 0x000fe400078e00ff */
[----:B------:R-:W-:Y:S01]  /*0610*/  @!P0 FFMA R11, R0, 1.84467440737095516160e+19, RZ ;  /* 0x5f800000000b8823 */ /* 0x000fe200000000ff */
[----:B------:R-:W-:Y:S02]  /*0620*/  @!P0 IMAD.MOV.U32 R8, RZ, RZ, -0x40 ;  /* 0xffffffc0ff088424 */ /* 0x000fe400078e00ff */
[----:B------:R-:W-:Y:S02]  /*0630*/  @!P1 FFMA R12, R3, 1.84467440737095516160e+19, RZ ;  /* 0x5f800000030c9823 */ /* 0x000fe400000000ff */
[----:B------:R-:W-:-:S07]  /*0640*/  @!P1 VIADD R8, R8, 0x40 ;  /* 0x0000004008089836 */ /* 0x000fce0000000000 */
.L_x_4:
[----:B------:R-:W-:Y:S01]  /*0650*/  LEA R3, R9, 0xc0800000, 0x17 ;  /* 0xc080000009037811 */ /* 0x000fe200078eb8ff */
[----:B------:R-:W-:-:S04]  /*0660*/  VIADD R10, R10, 0xffffff81 ;  /* 0xffffff810a0a7836 */ /* 0x000fc80000000000 */
[----:B------:R-:W-:Y:S01]  /*0670*/  IMAD.IADD R3, R12, 0x1, -R3 ;  /* 0x000000010c037824 */ /* 0x000fe200078e0a03 */
[C---:B------:R-:W-:Y:S01]  /*0680*/  IADD3 R9, PT, PT, R10.reuse, 0x7f, -R9 ;  /* 0x0000007f0a097810 */ /* 0x040fe20007ffe809 */
[----:B------:R-:W-:Y:S02]  /*0690*/  IMAD R0, R10, -0x800000, R11 ;  /* 0xff8000000a007824 */ /* 0x000fe400078e020b */
[----:B------:R-:W0:Y:S01]  /*06a0*/  MUFU.RCP R12, R3 ;  /* 0x00000003000c7308 */ /* 0x000e220000001000 */
[----:B------:R-:W-:Y:S01]  /*06b0*/  FADD.FTZ R13, -R3, -RZ ;  /* 0x800000ff030d7221 */ /* 0x000fe20000010100 */
[----:B------:R-:W-:-:S03]  /*06c0*/  IMAD.IADD R9, R9, 0x1, R8 ;  /* 0x0000000109097824 */ /* 0x000fc600078e0208 */
[----:B0-----:R-:W-:-:S04]  /*06d0*/  FFMA R15, R12, R13, 1 ;  /* 0x3f8000000c0f7423 */ /* 0x001fc8000000000d */
[----:B------:R-:W-:-:S04]  /*06e0*/  FFMA R14, R12, R15, R12 ;  /* 0x0000000f0c0e7223 */ /* 0x000fc8000000000c */
[----:B------:R-:W-:-:S04]  /*06f0*/  FFMA R11, R0, R14, RZ ;  /* 0x0000000e000b7223 */ /* 0x000fc800000000ff */
[----:B------:R-:W-:-:S04]  /*0700*/  FFMA R12, R13, R11, R0 ;  /* 0x0000000b0d0c7223 */ /* 0x000fc80000000000 */
[----:B------:R-:W-:-:S04]  /*0710*/  FFMA R11, R14, R12, R11 ;  /* 0x0000000c0e0b7223 */ /* 0x000fc8000000000b */
[----:B------:R-:W-:-:S04]  /*0720*/  FFMA R12, R13, R11, R0 ;  /* 0x0000000b0d0c7223 */ /* 0x000fc80000000000 */
[----:B------:R-:W-:-:S05]  /*0730*/  FFMA R0, R14, R12, R11 ;  /* 0x0000000c0e007223 */ /* 0x000fca000000000b */
[----:B------:R-:W-:-:S04]  /*0740*/  SHF.R.U32.HI R3, RZ, 0x17, R0 ;  /* 0x00000017ff037819 */ /* 0x000fc80000011600 */
[----:B------:R-:W-:-:S05]  /*0750*/  LOP3.LUT R3, R3, 0xff, RZ, 0xc0, !PT ;  /* 0x000000ff03037812 */ /* 0x000fca00078ec0ff */
[----:B------:R-:W-:-:S04]  /*0760*/  IMAD.IADD R13, R3, 0x1, R9 ;  /* 0x00000001030d7824 */ /* 0x000fc800078e0209 */
[----:B------:R-:W-:-:S05]  /*0770*/  VIADD R3, R13, 0xffffffff ;  /* 0xffffffff0d037836 */ /* 0x000fca0000000000 */
[----:B------:R-:W-:-:S13]  /*0780*/  ISETP.GE.U32.AND P0, PT, R3, 0xfe, PT ;  /* 0x000000fe0300780c */ /* 0x000fda0003f06070 */
[----:B------:R-:W-:Y:S05]  /*0790*/  @!P0 BRA `(.L_x_9) ;  /* 0x0000000000808947 */ /* 0x000fea0003800000 */
[----:B------:R-:W-:-:S13]  /*07a0*/  ISETP.GT.AND P0, PT, R13, 0xfe, PT ;  /* 0x000000fe0d00780c */ /* 0x000fda0003f04270 */
[----:B------:R-:W-:Y:S05]  /*07b0*/  @P0 BRA `(.L_x_10) ;  /* 0x00000000006c0947 */ /* 0x000fea0003800000 */
[----:B------:R-:W-:-:S13]  /*07c0*/  ISETP.GE.AND P0, PT, R13, 0x1, PT ;  /* 0x000000010d00780c */ /* 0x000fda0003f06270 */
[----:B------:R-:W-:Y:S05]  /*07d0*/  @P0 BRA `(.L_x_11) ;  /* 0x0000000000980947 */ /* 0x000fea0003800000 */
[----:B------:R-:W-:Y:S02]  /*07e0*/  ISETP.GE.AND P0, PT, R13, -0x18, PT ;  /* 0xffffffe80d00780c */ /* 0x000fe40003f06270 */
[----:B------:R-:W-:-:S11]  /*07f0*/  LOP3.LUT R0, R0, 0x80000000, RZ, 0xc0, !PT ;  /* 0x8000000000007812 */ /* 0x000fd600078ec0ff */
[----:B------:R-:W-:Y:S05]  /*0800*/  @!P0 BRA `(.L_x_11) ;  /* 0x00000000008c8947 */ /* 0x000fea0003800000 */
[CCC-:B------:R-:W-:Y:S01]  /*0810*/  FFMA.RZ R3, R14.reuse, R12.reuse, R11.reuse ;  /* 0x0000000c0e037223 */ /* 0x1c0fe2000000c00b */
[C---:B------:R-:W-:Y:S02]  /*0820*/  VIADD R10, R13.reuse, 0x20 ;  /* 0x000000200d0a7836 */ /* 0x040fe40000000000 */
[CCC-:B------:R-:W-:Y:S01]  /*0830*/  FFMA.RM R8, R14.reuse, R12.reuse, R11.reuse ;  /* 0x0000000c0e087223 */ /* 0x1c0fe2000000400b */
[----:B------:R-:W-:Y:S02]  /*0840*/  ISETP.NE.AND P2, PT, R13, RZ, PT ;  /* 0x000000ff0d00720c */ /* 0x000fe40003f45270 */
[----:B------:R-:W-:Y:S01]  /*0850*/  LOP3.LUT R9, R3, 0x7fffff, RZ, 0xc0, !PT ;  /* 0x007fffff03097812 */ /* 0x000fe200078ec0ff */
[----:B------:R-:W-:Y:S01]  /*0860*/  FFMA.RP R3, R14, R12, R11 ;  /* 0x0000000c0e037223 */ /* 0x000fe2000000800b */
[----:B------:R-:W-:Y:S01]  /*0870*/  IMAD.MOV R11, RZ, RZ, -R13 ;  /* 0x000000ffff0b7224 */ /* 0x000fe200078e0a0d */
[----:B------:R-:W-:Y:S02]  /*0880*/  ISETP.NE.AND P1, PT, R13, RZ, PT ;  /* 0x000000ff0d00720c */ /* 0x000fe40003f25270 */
[----:B------:R-:W-:-:S02]  /*0890*/  LOP3.LUT R9, R9, 0x800000, RZ, 0xfc, !PT ;  /* 0x0080000009097812 */ /* 0x000fc400078efcff */
[----:B------:R-:W-:Y:S02]  /*08a0*/  FSETP.NEU.FTZ.AND P0, PT, R3, R8, PT ;  /* 0x000000080300720b */ /* 0x000fe40003f1d000 */
[----:B------:R-:W-:Y:S02]  /*08b0*/  SHF.L.U32 R10, R9, R10, RZ ;  /* 0x0000000a090a7219 */ /* 0x000fe400000006ff */
[----:B------:R-:W-:Y:S02]  /*08c0*/  SEL R8, R11, RZ, P2 ;  /* 0x000000ff0b087207 */ /* 0x000fe40001000000 */
[----:B------:R-:W-:Y:S02]  /*08d0*/  ISETP.NE.AND P1, PT, R10, RZ, P1 ;  /* 0x000000ff0a00720c */ /* 0x000fe40000f25270 */
[----:B------:R-:W-:Y:S02]  /*08e0*/  SHF.R.U32.HI R8, RZ, R8, R9 ;  /* 0x00000008ff087219 */ /* 0x000fe40000011609 */
[----:B------:R-:W-:-:S02]  /*08f0*/  PLOP3.LUT P0, PT, P0, P1, PT, 0xf8, 0x8f ;  /* 0x00000000008f781c */ /* 0x000fc40000703f70 */
[----:B------:R-:W-:Y:S02]  /*0900*/  SHF.R.U32.HI R10, RZ, 0x1, R8 ;  /* 0x00000001ff0a7819 */ /* 0x000fe40000011608 */
[----:B------:R-:W-:-:S04]  /*0910*/  SEL R3, RZ, 0x1, !P0 ;  /* 0x00000001ff037807 */ /* 0x000fc80004000000 */
[----:B------:R-:W-:-:S04]  /*0920*/  LOP3.LUT R3, R3, 0x1, R10, 0xf8, !PT ;  /* 0x0000000103037812 */ /* 0x000fc800078ef80a */
[----:B------:R-:W-:-:S05]  /*0930*/  LOP3.LUT R3, R3, R8, RZ, 0xc0, !PT ;  /* 0x0000000803037212 */ /* 0x000fca00078ec0ff */
[----:B------:R-:W-:-:S05]  /*0940*/  IMAD.IADD R3, R10, 0x1, R3 ;  /* 0x000000010a037824 */ /* 0x000fca00078e0203 */
[----:B------:R-:W-:Y:S01]  /*0950*/  LOP3.LUT R0, R3, R0, RZ, 0xfc, !PT ;  /* 0x0000000003007212 */ /* 0x000fe200078efcff */
[----:B------:R-:W-:Y:S06]  /*0960*/  BRA `(.L_x_11) ;  /* 0x0000000000347947 */ /* 0x000fec0003800000 */
.L_x_10:
[----:B------:R-:W-:-:S04]  /*0970*/  LOP3.LUT R0, R0, 0x80000000, RZ, 0xc0, !PT ;  /* 0x8000000000007812 */ /* 0x000fc800078ec0ff */
[----:B------:R-:W-:Y:S01]  /*0980*/  LOP3.LUT R0, R0, 0x7f800000, RZ, 0xfc, !PT ;  /* 0x7f80000000007812 */ /* 0x000fe200078efcff */
[----:B------:R-:W-:Y:S06]  /*0990*/  BRA `(.L_x_11) ;  /* 0x0000000000287947 */ /* 0x000fec0003800000 */
.L_x_9:
[----:B------:R-:W-:Y:S01]  /*09a0*/  IMAD R0, R9, 0x800000, R0 ;  /* 0x0080000009007824 */ /* 0x000fe200078e0200 */
[----:B------:R-:W-:Y:S06]  /*09b0*/  BRA `(.L_x_11) ;  /* 0x0000000000207947 */ /* 0x000fec0003800000 */
.L_x_8:
[----:B------:R-:W-:-:S04]  /*09c0*/  LOP3.LUT R0, R12, 0x80000000, R11, 0x48, !PT ;  /* 0x800000000c007812 */ /* 0x000fc800078e480b */
[----:B------:R-:W-:Y:S01]  /*09d0*/  LOP3.LUT R0, R0, 0x7f800000, RZ, 0xfc, !PT ;  /* 0x7f80000000007812 */ /* 0x000fe200078efcff */
[----:B------:R-:W-:Y:S06]  /*09e0*/  BRA `(.L_x_11) ;  /* 0x0000000000147947 */ /* 0x000fec0003800000 */
.L_x_7:
[----:B------:R-:W-:Y:S01]  /*09f0*/  LOP3.LUT R0, R12, 0x80000000, R11, 0x48, !PT ;  /* 0x800000000c007812 */ /* 0x000fe200078e480b */
[----:B------:R-:W-:Y:S06]  /*0a00*/  BRA `(.L_x_11) ;  /* 0x00000000000c7947 */ /* 0x000fec0003800000 */
.L_x_6:
[----:B------:R-:W0:Y:S01]  /*0a10*/  MUFU.RSQ R0, -QNAN ;  /* 0xffc0000000007908 */ /* 0x000e220000001400 */
[----:B------:R-:W-:Y:S05]  /*0a20*/  BRA `(.L_x_11) ;  /* 0x0000000000047947 */ /* 0x000fea0003800000 */
.L_x_5:
[----:B------:R-:W-:-:S07]  /*0a30*/  FADD.FTZ R0, R0, R3 ;  /* 0x0000000300007221 */ /* 0x000fce0000010000 */
.L_x_11:
[----:B------:R-:W-:Y:S02]  /*0a40*/  IMAD.MOV.U32 R8, RZ, RZ, R6 ;  /* 0x000000ffff087224 */ /* 0x000fe400078e0006 */
[----:B------:R-:W-:-:S04]  /*0a50*/  IMAD.MOV.U32 R9, RZ, RZ, 0x0 ;  /* 0x00000000ff097424 */ /* 0x000fc800078e00ff */
[----:B0-----:R-:W-:Y:S05]  /*0a60*/  RET.REL.NODEC R8 `(update_theta_and_z) ;  /* 0xfffffff408647950 */ /* 0x001fea0003c3ffff */
.L_x_12:
[----:B------:R-:W-:-:S00]  /*0a70*/  BRA `(.L_x_12) ;  /* 0xfffffffc00fc7947 */ /* 0x000fc0000383ffff */
[----:B------:R-:W-:-:S00]  /*0a80*/  NOP ;  /* 0x0000000000007918 */ /* 0x000fc00000000000 */
[----:B------:R-:W-:-:S00]  /*0a90*/  NOP ;  /* 0x0000000000007918 */ /* 0x000fc00000000000 */
[----:B------:R-:W-:-:S00]  /*0aa0*/  NOP ;  /* 0x0000000000007918 */ /* 0x000fc00000000000 */
[----:B------:R-:W-:-:S00]  /*0ab0*/  NOP ;  /* 0x0000000000007918 */ /* 0x000fc00000000000 */
[----:B------:R-:W-:-:S00]  /*0ac0*/  NOP ;  /* 0x0000000000007918 */ /* 0x000fc00000000000 */
[----:B------:R-:W-:-:S00]  /*0ad0*/  NOP ;  /* 0x0000000000007918 */ /* 0x000fc00000000000 */
[----:B------:R-:W-:-:S00]  /*0ae0*/  NOP ;  /* 0x0000000000007918 */ /* 0x000fc00000000000 */
[----:B------:R-:W-:-:S00]  /*0af0*/  NOP ;  /* 0x0000000000007918 */ /* 0x000fc00000000000 */
.L_x_38:


//--------------------- .text.fused_gradient_from_logits --------------------------
	.section	.text.fused_gradient_from_logits,"ax",@progbits
	.align	128
        .global         fused_gradient_from_logits
        .type           fused_gradient_from_logits,@function
        .size           fused_gradient_from_logits,(.L_x_39 - fused_gradient_from_logits)
        .other          fused_gradient_from_logits,@"STO_CUDA_ENTRY STV_DEFAULT"
fused_gradient_from_logits:
.text.fused_gradient_from_logits:
[----:B------:R-:W-:Y:S01]  /*0000*/  LDC R1, c[0x0][0x37c] ;  /* 0x0000df00ff017b82 */ /* 0x000fe20000000800 */
[----:B------:R-:W0:Y:S07]  /*0010*/  S2R R3, SR_TID.X ;  /* 0x0000000000037919 */ /* 0x000e2e0000002100 */
[----:B------:R-:W0:Y:S01]  /*0020*/  S2UR UR4, SR_CTAID.X ;  /* 0x00000000000479c3 */ /* 0x000e220000002500 */
[----:B------:R-:W1:Y:S01]  /*0030*/  LDCU UR5, c[0x0][0x3a0] ;  /* 0x00007400ff0577ac */ /* 0x000e620008000800 */
[----:B------:R-:W-:Y:S01]  /*0040*/  BSSY.RECONVERGENT B0, `(.L_x_13) ;  /* 0x0000030000007945 */ /* 0x000fe20003800200 */
[----:B------:R-:W-:Y:S01]  /*0050*/  IMAD.MOV.U32 R11, RZ, RZ, RZ ;  /* 0x000000ffff0b7224 */ /* 0x000fe200078e00ff */
[----:B------:R-:W2:Y:S04]  /*0060*/  LDCU.64 UR6, c[0x0][0x358] ;  /* 0x00006b00ff0677ac */ /* 0x000ea80008000a00 */
[----:B------:R-:W0:Y:S01]  /*0070*/  LDC R10, c[0x0][0x360] ;  /* 0x0000d800ff0a7b82 */ /* 0x000e220000000800 */
[----:B------:R-:W3:Y:S01]  /*0080*/  LDCU UR8, c[0x0][0x3a0] ;  /* 0x00007400ff0877ac */ /* 0x000ee20008000800 */
[----:B0-----:R-:W-:-:S05]  /*0090*/  IMAD R13, R10, UR4, R3 ;  /* 0x000000040a0d7c24 */ /* 0x001fca000f8e0203 */
[----:B-1----:R-:W-:-:S13]  /*00a0*/  ISETP.GE.AND P0, PT, R13, UR5, PT ;  /* 0x000000050d007c0c */ /* 0x002fda000bf06270 */
[----:B--23--:R-:W-:Y:S05]  /*00b0*/  @P0 BRA `(.L_x_14) ;  /* 0x0000000000a00947 */ /* 0x00cfea0003800000 */
[----:B------:R-:W0:Y:S01]  /*00c0*/  LDC.64 R4, c[0x0][0x390] ;  /* 0x0000e400ff047b82 */ /* 0x000e220000000a00 */
[----:B------:R-:W1:Y:S01]  /*00d0*/  LDCU UR4, c[0x0][0x370] ;  /* 0x00006e00ff0477ac */ /* 0x000e620008000800 */
[----:B------:R-:W-:-:S06]  /*00e0*/  IMAD.MOV.U32 R11, RZ, RZ, RZ ;  /* 0x000000ffff0b7224 */ /* 0x000fcc00078e00ff */
[----:B------:R-:W2:Y:S08]  /*00f0*/  LDC.64 R6, c[0x0][0x380] ;  /* 0x0000e000ff067b82 */ /* 0x000eb00000000a00 */
[----:B------:R-:W3:Y:S01]  /*0100*/  LDC.64 R8, c[0x0][0x388] ;  /* 0x0000e200ff087b82 */ /* 0x000ee20000000a00 */
[----:B-1----:R-:W-:-:S07]  /*0110*/  IMAD R12, R10, UR4, RZ ;  /* 0x000000040a0c7c24 */ /* 0x002fce000f8e02ff */
.L_x_18:
[----:B0-----:R-:W-:-:S06]  /*0120*/  IMAD.WIDE R14, R13, 0x4, R4 ;  /* 0x000000040d0e7825 */ /* 0x001fcc00078e0204 */
[----:B------:R-:W4:Y:S01]  /*0130*/  LDG.E R14, desc[UR6][R14.64] ;  /* 0x000000060e0e7981 */ /* 0x000f22000c1e1900 */
[----:B------:R-:W-:Y:S02]  /*0140*/  HFMA2 R17, -RZ, RZ, 0.96630859375, -0.0022525787353515625 ;  /* 0x3bbb989dff117431 */ /* 0x000fe400000001ff */
[----:B------:R-:W-:Y:S01]  /*0150*/  IMAD.MOV.U32 R19, RZ, RZ, 0x437c0000 ;  /* 0x437c0000ff137424 */ /* 0x000fe200078e00ff */
[----:B------:R-:W-:Y:S02]  /*0160*/  BSSY.RECONVERGENT B1, `(.L_x_15) ;  /* 0x0000014000017945 */ /* 0x000fe40003800200 */
[----:B----4-:R-:W-:-:S04]  /*0170*/  FFMA.SAT R0, R14, -R17, 0.5 ;  /* 0x3f0000000e007423 */ /* 0x010fc80000002811 */
[----:B------:R-:W-:-:S04]  /*0180*/  FFMA.RM R0, R0, R19, 12582913 ;  /* 0x4b40000100007423 */ /* 0x000fc80000004013 */
[C---:B------:R-:W-:Y:S01]  /*0190*/  FADD R17, R0.reuse, -12583039 ;  /* 0xcb40007f00117421 */ /* 0x040fe20000000000 */
[----:B------:R-:W-:-:S03]  /*01a0*/  IMAD.SHL.U32 R0, R0, 0x800000, RZ ;  /* 0x0080000000007824 */ /* 0x000fc600078e00ff */
[----:B------:R-:W-:-:S04]  /*01b0*/  FFMA R17, R14, -1.4426950216293334961, -R17 ;  /* 0xbfb8aa3b0e117823 */ /* 0x000fc80000000811 */
[----:B------:R-:W-:-:S06]  /*01c0*/  FFMA R17, R14, -1.925963033500011079e-08, R17 ;  /* 0xb2a570600e117823 */ /* 0x000fcc0000000011 */
[----:B------:R-:W0:Y:S02]  /*01d0*/  MUFU.EX2 R17, R17 ;  /* 0x0000001100117308 */ /* 0x000e240000000800 */
[----:B0-----:R-:W-:-:S05]  /*01e0*/  FFMA R19, R0, R17, 1 ;  /* 0x3f80000000137423 */ /* 0x001fca0000000011 */
[----:B------:R-:W-:-:S04]  /*01f0*/  IADD3 R0, PT, PT, R19, 0x1800000, RZ ;  /* 0x0180000013007810 */ /* 0x000fc80007ffe0ff */
[----:B------:R-:W-:-:S04]  /*0200*/  LOP3.LUT R0, R0, 0x7f800000, RZ, 0xc0, !PT ;  /* 0x7f80000000007812 */ /* 0x000fc800078ec0ff */
[----:B------:R-:W-:-:S13]  /*0210*/  ISETP.GT.U32.AND P0, PT, R0, 0x1ffffff, PT ;  /* 0x01ffffff0000780c */ /* 0x000fda0003f04070 */
[----:B------:R-:W-:Y:S05]  /*0220*/  @P0 BRA `(.L_x_16) ;  /* 0x00000000000c0947 */ /* 0x000fea0003800000 */
[----:B------:R-:W-:-:S07]  /*0230*/  MOV R14, 0x250 ;  /* 0x00000250000e7802 */ /* 0x000fce0000000f00 */
[----:B--23--:R-:W-:Y:S05]  /*0240*/  CALL.REL.NOINC `($__internal_1_$__cuda_sm20_rcp_rn_f32_slowpath) ;  /* 0x0000000000b07944 */ /* 0x00cfea0003c00000 */
[----:B------:R-:W-:Y:S05]  /*0250*/  BRA `(.L_x_17) ;  /* 0x0000000000107947 */ /* 0x000fea0003800000 */
.L_x_16:
[----:B------:R-:W0:Y:S02]  /*0260*/  MUFU.RCP R0, R19 ;  /* 0x0000001300007308 */ /* 0x000e240000001000 */
[----:B0-----:R-:W-:-:S04]  /*0270*/  FFMA R2, R19, R0, -1 ;  /* 0xbf80000013027423 */ /* 0x001fc80000000000 */
[----:B------:R-:W-:-:S04]  /*0280*/  FADD.FTZ R15, -R2, -RZ ;  /* 0x800000ff020f7221 */ /* 0x000fc80000010100 */
[----:B------:R-:W-:-:S07]  /*0290*/  FFMA R0, R0, R15, R0 ;  /* 0x0000000f00007223 */ /* 0x000fce0000000000 */
.L_x_17:
[----:B------:R-:W-:Y:S05]  /*02a0*/  BSYNC.RECONVERGENT B1 ;  /* 0x0000000000017941 */ /* 0x000fea0003800200 */
.L_x_15:
[----:B---3--:R-:W-:-:S04]  /*02b0*/  IMAD.WIDE R14, R13, 0x4, R8 ;  /* 0x000000040d0e7825 */ /* 0x008fc800078e0208 */
[----:B--2---:R-:W-:Y:S02]  /*02c0*/  IMAD.WIDE R16, R13, 0x4, R6 ;  /* 0x000000040d107825 */ /* 0x004fe400078e0206 */
[----:B------:R-:W2:Y:S04]  /*02d0*/  LDG.E R15, desc[UR6][R14.64] ;  /* 0x000000060e0f7981 */ /* 0x000ea8000c1e1900 */
[----:B------:R-:W3:Y:S01]  /*02e0*/  LDG.E R16, desc[UR6][R16.64] ;  /* 0x0000000610107981 */ /* 0x000ee2000c1e1900 */
[----:B------:R-:W-:-:S05]  /*02f0*/  IMAD.IADD R13, R12, 0x1, R13 ;  /* 0x000000010c0d7824 */ /* 0x000fca00078e020d */
[----:B------:R-:W-:Y:S01]  /*0300*/  ISETP.GE.AND P0, PT, R13, UR8, PT ;  /* 0x000000080d007c0c */ /* 0x000fe2000bf06270 */
[----:B--2---:R-:W-:-:S04]  /*0310*/  FADD R0, -R15, R0 ;  /* 0x000000000f007221 */ /* 0x004fc80000000100 */
[----:B---3--:R-:W-:-:S08]  /*0320*/  FFMA R11, R0, R16, R11 ;  /* 0x00000010000b7223 */ /* 0x008fd0000000000b */
[----:B------:R-:W-:Y:S05]  /*0330*/  @!P0 BRA `(.L_x_18) ;  /* 0xfffffffc00788947 */ /* 0x000fea000383ffff */
.L_x_14:
[----:B------:R-:W-:Y:S05]  /*0340*/  BSYNC.RECONVERGENT B0 ;  /* 0x0000000000007941 */ /* 0x000fea0003800200 */
.L_x_13:
[----:B------:R-:W0:Y:S01]  /*0350*/  S2UR UR5, SR_CgaCtaId ;  /* 0x00000000000579c3 */ /* 0x000e220000008800 */
[----:B------:R-:W-:Y:S01]  /*0360*/  UMOV UR4, 0x400 ;  /* 0x0000040000047882 */ /* 0x000fe20000000000 */
[----:B------:R-:W-:Y:S02]  /*0370*/  ISETP.GE.U32.AND P1, PT, R10, 0x2, PT ;  /* 0x000000020a00780c */ /* 0x000fe40003f26070 */
[----:B------:R-:W-:Y:S01]  /*0380*/  ISETP.NE.AND P0, PT, R3, RZ, PT ;  /* 0x000000ff0300720c */ /* 0x000fe20003f05270 */
[----:B0-----:R-:W-:-:S06]  /*0390*/  ULEA UR4, UR5, UR4, 0x18 ;  /* 0x0000000405047291 */ /* 0x001fcc000f8ec0ff */
[----:B------:R-:W-:-:S05]  /*03a0*/  LEA R0, R3, UR4, 0x2 ;  /* 0x0000000403007c11 */ /* 0x000fca000f8e10ff */
[----:B------:R0:W-:Y:S01]  /*03b0*/  STS [R0], R11 ;  /* 0x0000000b00007388 */ /* 0x0001e20000000800 */
[----:B------:R-:W-:Y:S06]  /*03c0*/  BAR.SYNC.DEFER_BLOCKING 0x0 ;  /* 0x0000000000007b1d */ /* 0x000fec0000010000 */
[----:B------:R-:W-:Y:S05]  /*03d0*/  @!P1 BRA `(.L_x_19) ;  /* 0x00000000002c9947 */ /* 0x000fea0003800000 */
.L_x_20:
[----:B------:R-:W-:-:S04]  /*03e0*/  SHF.R.U32.HI R4, RZ, 0x1, R10 ;  /* 0x00000001ff047819 */ /* 0x000fc8000001160a */
[----:B------:R-:W-:-:S13]  /*03f0*/  ISETP.GE.U32.AND P1, PT, R3, R4, PT ;  /* 0x000000040300720c */ /* 0x000fda0003f26070 */
[----:B------:R-:W-:Y:S01]  /*0400*/  @!P1 IMAD R2, R4, 0x4, R0 ;  /* 0x0000000404029824 */ /* 0x000fe200078e0200 */
[----:B------:R-:W-:Y:S05]  /*0410*/  @!P1 LDS R5, [R0] ;  /* 0x0000000000059984 */ /* 0x000fea0000000800 */
[----:B------:R-:W1:Y:S02]  /*0420*/  @!P1 LDS R2, [R2] ;  /* 0x0000000002029984 */ /* 0x000e640000000800 */
[----:B-1----:R-:W-:-:S05]  /*0430*/  @!P1 FADD R5, R2, R5 ;  /* 0x0000000502059221 */ /* 0x002fca0000000000 */
[----:B------:R1:W-:Y:S01]  /*0440*/  @!P1 STS [R0], R5 ;  /* 0x0000000500009388 */ /* 0x0003e20000000800 */
[----:B------:R-:W-:Y:S01]  /*0450*/  BAR.SYNC.DEFER_BLOCKING 0x0 ;  /* 0x0000000000007b1d */ /* 0x000fe20000010000 */
[----:B------:R-:W-:Y:S02]  /*0460*/  ISETP.GT.U32.AND P1, PT, R10, 0x3, PT ;  /* 0x000000030a00780c */ /* 0x000fe40003f24070 */
[----:B------:R-:W-:-:S11]  /*0470*/  MOV R10, R4 ;  /* 0x00000004000a7202 */ /* 0x000fd60000000f00 */
[----:B-1----:R-:W-:Y:S05]  /*0480*/  @P1 BRA `(.L_x_20) ;  /* 0xfffffffc00d41947 */ /* 0x002fea000383ffff */
.L_x_19:
[----:B------:R-:W-:Y:S05]  /*0490*/  @P0 EXIT ;  /* 0x000000000000094d */ /* 0x000fea0003800000 */
[----:B------:R-:W1:Y:S01]  /*04a0*/  S2UR UR5, SR_CgaCtaId ;  /* 0x00000000000579c3 */ /* 0x000e620000008800 */
[----:B------:R-:W-:-:S07]  /*04b0*/  UMOV UR4, 0x400 ;  /* 0x0000040000047882 */ /* 0x000fce0000000000 */
[----:B------:R-:W2:Y:S01]  /*04c0*/  LDC.64 R2, c[0x0][0x398] ;  /* 0x0000e600ff027b82 */ /* 0x000ea20000000a00 */
[----:B-1----:R-:W-:-:S09]  /*04d0*/  ULEA UR4, UR5, UR4, 0x18 ;  /* 0x0000000405047291 */ /* 0x002fd2000f8ec0ff */
[----:B------:R-:W2:Y:S04]  /*04e0*/  LDS R5, [UR4] ;  /* 0x00000004ff057984 */ /* 0x000ea80008000800 */
[----:B--2---:R-:W-:Y:S01]  /*04f0*/  REDG.E.ADD.F32.FTZ.RN.STRONG.GPU desc[UR6][R2.64], R5 ;  /* 0x00000005020079a6 */ /* 0x004fe2000c12f306 */
[----:B------:R-:W-:Y:S05]  /*0500*/  EXIT ;  /* 0x000000000000794d */ /* 0x000fea0003800000 */
        .weak           $__internal_1_$__cuda_sm20_rcp_rn_f32_slowpath
        .type           $__internal_1_$__cuda_sm20_rcp_rn_f32_slowpath,@function
        .size           $__internal_1_$__cuda_sm20_rcp_rn_f32_slowpath,(.L_x_39 - $__internal_1_$__cuda_sm20_rcp_rn_f32_slowpath)
$__internal_1_$__cuda_sm20_rcp_rn_f32_slowpath:
[----:B------:R-:W-:Y:S01]  /*0510*/  IMAD.SHL.U32 R2, R19, 0x2, RZ ;  /* 0x0000000213027824 */ /* 0x000fe200078e00ff */
[----:B------:R-:W-:Y:S01]  /*0520*/  BSSY.RECONVERGENT B2, `(.L_x_21) ;  /* 0x0000031000027945 */ /* 0x000fe20003800200 */
[----:B------:R-:W-:-:S03]  /*0530*/  IMAD.MOV.U32 R0, RZ, RZ, R19 ;  /* 0x000000ffff007224 */ /* 0x000fc600078e0013 */
[----:B------:R-:W-:-:S04]  /*0540*/  SHF.R.U32.HI R2, RZ, 0x18, R2 ;  /* 0x00000018ff027819 */ /* 0x000fc80000011602 */
[----:B------:R-:W-:-:S13]  /*0550*/  ISETP.NE.U32.AND P0, PT, R2, RZ, PT ;  /* 0x000000ff0200720c */ /* 0x000fda0003f05070 */
[----:B------:R-:W-:Y:S05]  /*0560*/  @P0 BRA `(.L_x_22) ;  /* 0x0000000000280947 */ /* 0x000fea0003800000 */
[----:B------:R-:W-:-:S04]  /*0570*/  SHF.L.U32 R2, R0, 0x1, RZ ;  /* 0x0000000100027819 */ /* 0x000fc800000006ff */
[----:B------:R-:W-:-:S13]  /*0580*/  ISETP.NE.AND P0, PT, R2, RZ, PT ;  /* 0x000000ff0200720c */ /* 0x000fda0003f05270 */
[----:B------:R-:W-:Y:S01]  /*0590*/  @P0 FFMA R16, R0, 1.84467440737095516160e+19, RZ ;  /* 0x5f80000000100823 */ /* 0x000fe200000000ff */
[----:B------:R-:W-:Y:S08]  /*05a0*/  @!P0 MUFU.RCP R15, R0 ;  /* 0x00000000000f8308 */ /* 0x000ff00000001000 */
[----:B------:R-:W0:Y:S02]  /*05b0*/  @P0 MUFU.RCP R17, R16 ;  /* 0x0000001000110308 */ /* 0x000e240000001000 */
[----:B0-----:R-:W-:-:S04]  /*05c0*/  @P0 FFMA R2, R16, R17, -1 ;  /* 0xbf80000010020423 */ /* 0x001fc80000000011 */
[----:B------:R-:W-:-:S04]  /*05d0*/  @P0 FADD.FTZ R2, -R2, -RZ ;  /* 0x800000ff02020221 */ /* 0x000fc80000010100 */
[----:B------:R-:W-:-:S04]  /*05e0*/  @P0 FFMA R2, R17, R2, R17 ;  /* 0x0000000211020223 */ /* 0x000fc80000000011 */
[----:B------:R-:W-:Y:S01]  /*05f0*/  @P0 FFMA R15, R2, 1.84467440737095516160e+19, RZ ;  /* 0x5f800000020f0823 */ /* 0x000fe200000000ff */
[----:B------:R-:W-:Y:S06]  /*0600*/  BRA `(.L_x_23) ;  /* 0x0000000000887947 */ /* 0x000fec0003800000 */
.L_x_22:
[----:B------:R-:W-:-:S05]  /*0610*/  VIADD R15, R2, 0xffffff03 ;  /* 0xffffff03020f7836 */ /* 0x000fca0000000000 */
[----:B------:R-:W-:-:S13]  /*0620*/  ISETP.GT.U32.AND P0, PT, R15, 0x1, PT ;  /* 0x000000010f00780c */ /* 0x000fda0003f04070 */
[----:B------:R-:W-:Y:S05]  /*0630*/  @P0 BRA `(.L_x_24) ;  /* 0x0000000000780947 */ /* 0x000fea0003800000 */
[----:B------:R-:W-:Y:S01]  /*0640*/  LOP3.LUT R16, R0, 0x7fffff, RZ, 0xc0, !PT ;  /* 0x007fffff00107812 */ /* 0x000fe200078ec0ff */
[----:B------:R-:W-:-:S03]  /*0650*/  IMAD.MOV.U32 R20, RZ, RZ, 0x3 ;  /* 0x00000003ff147424 */ /* 0x000fc600078e00ff */
[----:B------:R-:W-:Y:S02]  /*0660*/  LOP3.LUT R16, R16, 0x3f800000, RZ, 0xfc, !PT ;  /* 0x3f80000010107812 */ /* 0x000fe400078efcff */
[----:B------:R-:W-:Y:S02]  /*0670*/  SHF.L.U32 R21, R20, R15, RZ ;  /* 0x0000000f14157219 */ /* 0x000fe400000006ff */
[----:B------:R-:W0:Y:S02]  /*0680*/  MUFU.RCP R17, R16 ;  /* 0x0000001000117308 */ /* 0x000e240000001000 */
[----:B0-----:R-:W-:-:S04]  /*0690*/  FFMA R18, R16, R17, -1 ;  /* 0xbf80000010127423 */ /* 0x001fc80000000011 */
[----:B------:R-:W-:-:S04]  /*06a0*/  FADD.FTZ R18, -R18, -RZ ;  /* 0x800000ff12127221 */ /* 0x000fc80000010100 */
[CCC-:B------:R-:W-:Y:S01]  /*06b0*/  FFMA.RM R19, R17.reuse, R18.reuse, R17.reuse ;  /* 0x0000001211137223 */ /* 0x1c0fe20000004011 */
[----:B------:R-:W-:-:S04]  /*06c0*/  FFMA.RP R18, R17, R18, R17 ;  /* 0x0000001211127223 */ /* 0x000fc80000008011 */
[C---:B------:R-:W-:Y:S02]  /*06d0*/  LOP3.LUT R17, R19.reuse, 0x7fffff, RZ, 0xc0, !PT ;  /* 0x007fffff13117812 */ /* 0x040fe400078ec0ff */
[----:B------:R-:W-:Y:S02]  /*06e0*/  FSETP.NEU.FTZ.AND P0, PT, R19, R18, PT ;  /* 0x000000121300720b */ /* 0x000fe40003f1d000 */
[----:B------:R-:W-:Y:S02]  /*06f0*/  LOP3.LUT R18, R17, 0x800000, RZ, 0xfc, !PT ;  /* 0x0080000011127812 */ /* 0x000fe400078efcff */
[----:B------:R-:W-:Y:S02]  /*0700*/  SEL R17, RZ, 0xffffffff, !P0 ;  /* 0xffffffffff117807 */ /* 0x000fe40004000000 */
[----:B------:R-:W-:Y:S02]  /*0710*/  LOP3.LUT R16, R21, R18, RZ, 0xc0, !PT ;  /* 0x0000001215107212 */ /* 0x000fe400078ec0ff */
[----:B------:R-:W-:-:S02]  /*0720*/  IADD3 R17, PT, PT, -R17, RZ, RZ ;  /* 0x000000ff11117210 */ /* 0x000fc40007ffe1ff */
[-C--:B------:R-:W-:Y:S02]  /*0730*/  SHF.R.U32.HI R16, RZ, R15.reuse, R16 ;  /* 0x0000000fff107219 */ /* 0x080fe40000011610 */
[----:B------:R-:W-:Y:S02]  /*0740*/  LOP3.LUT P1, RZ, R17, R15, R18, 0xf8, !PT ;  /* 0x0000000f11ff7212 */ /* 0x000fe4000782f812 */
[C---:B------:R-:W-:Y:S02]  /*0750*/  LOP3.LUT P0, RZ, R16.reuse, 0x1, RZ, 0xc0, !PT ;  /* 0x0000000110ff7812 */ /* 0x040fe4000780c0ff */
[----:B------:R-:W-:-:S04]  /*0760*/  LOP3.LUT P2, RZ, R16, 0x2, RZ, 0xc0, !PT ;  /* 0x0000000210ff7812 */ /* 0x000fc8000784c0ff */
[----:B------:R-:W-:Y:S02]  /*0770*/  PLOP3.LUT P0, PT, P0, P1, P2, 0xe0, 0x0 ;  /* 0x000000000000781c */ /* 0x000fe40000703c20 */
[----:B------:R-:W-:Y:S02]  /*0780*/  LOP3.LUT P1, RZ, R0, 0x7fffff, RZ, 0xc0, !PT ;  /* 0x007fffff00ff7812 */ /* 0x000fe4000782c0ff */
[----:B------:R-:W-:-:S05]  /*0790*/  SEL R15, RZ, 0x1, !P0 ;  /* 0x00000001ff0f7807 */ /* 0x000fca0004000000 */
[----:B------:R-:W-:-:S05]  /*07a0*/  IMAD.MOV R15, RZ, RZ, -R15 ;  /* 0x000000ffff0f7224 */ /* 0x000fca00078e0a0f */
[----:B------:R-:W-:Y:S02]  /*07b0*/  ISETP.GE.AND P0, PT, R15, RZ, PT ;  /* 0x000000ff0f00720c */ /* 0x000fe40003f06270 */
[----:B------:R-:W-:-:S04]  /*07c0*/  IADD3 R15, PT, PT, R2, -0xfc, RZ ;  /* 0xffffff04020f7810 */ /* 0x000fc80007ffe0ff */
[----:B------:R-:W-:-:S07]  /*07d0*/  SHF.R.U32.HI R15, RZ, R15, R18 ;  /* 0x0000000fff0f7219 */ /* 0x000fce0000011612 */
[----:B------:R-:W-:-:S05]  /*07e0*/  @!P0 VIADD R15, R15, 0x1 ;  /* 0x000000010f0f8836 */ /* 0x000fca0000000000 */
[----:B------:R-:W-:-:S04]  /*07f0*/  @!P1 SHF.L.U32 R15, R15, 0x1, RZ ;  /* 0x000000010f0f9819 */ /* 0x000fc800000006ff */
[----:B------:R-:W-:Y:S01]  /*0800*/  LOP3.LUT R15, R15, 0x80000000, R0, 0xf8, !PT ;  /* 0x800000000f0f7812 */ /* 0x000fe200078ef800 */
[----:B------:R-:W-:Y:S06]  /*0810*/  BRA `(.L_x_23) ;  /* 0x0000000000047947 */ /* 0x000fec0003800000 */
.L_x_24:
[----:B------:R0:W1:Y:S02]  /*0820*/  MUFU.RCP R15, R0 ;  /* 0x00000000000f7308 */ /* 0x0000640000001000 */
.L_x_23:
[----:B------:R-:W-:Y:S05]  /*0830*/  BSYNC.RECONVERGENT B2 ;  /* 0x0000000000027941 */ /* 0x000fea0003800200 */
.L_x_21:
[----:B01----:R-:W-:Y:S02]  /*0840*/  IMAD.MOV.U32 R0, RZ, RZ, R15 ;  /* 0x000000ffff007224 */ /* 0x003fe400078e000f */
[----:B------:R-:W-:-:S04]  /*0850*/  HFMA2 R15, -RZ, RZ, 0, 0 ;  /* 0x00000000ff0f7431 */ /* 0x000fc800000001ff */
[----:B------:R-:W-:Y:S05]  /*0860*/  RET.REL.NODEC R14 `(fused_gradient_from_logits) ;  /* 0xfffffff40ee47950 */ /* 0x000fea0003c3ffff */
.L_x_25:
        /* <DEDUP_REMOVED lines=9> */
.L_x_39:


//--------------------- .text.elementwise_sigmoid --------------------------
	.section	.text.elementwise_sigmoid,"ax",@progbits
	.align	128
        .global         elementwise_sigmoid
        .type           elementwise_sigmoid,@function
        .size           elementwise_sigmoid,(.L_x_40 - elementwise_sigmoid)
        .other          elementwise_sigmoid,@"STO_CUDA_ENTRY STV_DEFAULT"
elementwise_sigmoid:
.text.elementwise_sigmoid:
[----:B------:R-:W-:Y:S01]  /*0000*/  LDC R1, c[0x0][0x37c] ;  /* 0x0000df00ff017b82 */ /* 0x000fe20000000800 */
[----:B------:R-:W0:Y:S07]  /*0010*/  S2R R0, SR_TID.X ;  /* 0x0000000000007919 */ /* 0x000e2e0000002100 */
[----:B------:R-:W0:Y:S01]  /*0020*/  S2UR UR4, SR_CTAID.X ;  /* 0x00000000000479c3 */ /* 0x000e220000002500 */
[----:B------:R-:W1:Y:S07]  /*0030*/  LDCU UR5, c[0x0][0x388] ;  /* 0x00007100ff0577ac */ /* 0x000e6e0008000800 */
[----:B------:R-:W0:Y:S02]  /*0040*/  LDC R3, c[0x0][0x360] ;  /* 0x0000d800ff037b82 */ /* 0x000e240000000800 */
[----:B0-----:R-:W-:-:S05]  /*0050*/  IMAD R3, R3, UR4, R0 ;  /* 0x0000000403037c24 */ /* 0x001fca000f8e0200 */
[----:B-1----:R-:W-:-:S13]  /*0060*/  ISETP.GE.AND P0, PT, R3, UR5, PT ;  /* 0x0000000503007c0c */ /* 0x002fda000bf06270 */
[----:B------:R-:W-:Y:S05]  /*0070*/  @P0 EXIT ;  /* 0x000000000000094d */ /* 0x000fea0003800000 */
[----:B------:R-:W0:Y:S01]  /*0080*/  LDC.64 R4, c[0x0][0x380] ;  /* 0x0000e000ff047b82 */ /* 0x000e220000000a00 */
[----:B------:R-:W1:Y:S01]  /*0090*/  LDCU.64 UR4, c[0x0][0x358] ;  /* 0x00006b00ff0477ac */ /* 0x000e620008000a00 */
[----:B0-----:R-:W-:-:S05]  /*00a0*/  IMAD.WIDE R4, R3, 0x4, R4 ;  /* 0x0000000403047825 */ /* 0x001fca00078e0204 */
[----:B-1----:R-:W2:Y:S01]  /*00b0*/  LDG.E R0, desc[UR4][R4.64] ;  /* 0x0000000404007981 */ /* 0x002ea2000c1e1900 */
[----:B------:R-:W-:Y:S01]  /*00c0*/  IMAD.MOV.U32 R3, RZ, RZ, 0x3bbb989d ;  /* 0x3bbb989dff037424 */ /* 0x000fe200078e00ff */
[----:B------:R-:W-:Y:S01]  /*00d0*/  BSSY.RECONVERGENT B0, `(.L_x_26) ;  /* 0x0000015000007945 */ /* 0x000fe20003800200 */
[----:B------:R-:W-:Y:S02]  /*00e0*/  IMAD.MOV.U32 R7, RZ, RZ, 0x437c0000 ;  /* 0x437c0000ff077424 */ /* 0x000fe400078e00ff */
[----:B--2---:R-:W-:-:S04]  /*00f0*/  FFMA.SAT R2, R0, -R3, 0.5 ;  /* 0x3f00000000027423 */ /* 0x004fc80000002803 */
[----:B------:R-:W-:-:S04]  /*0100*/  FFMA.RM R2, R2, R7, 12582913 ;  /* 0x4b40000102027423 */ /* 0x000fc80000004007 */
[C---:B------:R-:W-:Y:S01]  /*0110*/  FADD R3, R2.reuse, -12583039 ;  /* 0xcb40007f02037421 */ /* 0x040fe20000000000 */
[----:B------:R-:W-:-:S03]  /*0120*/  SHF.L.U32 R2, R2, 0x17, RZ ;  /* 0x0000001702027819 */ /* 0x000fc600000006ff */
[----:B------:R-:W-:-:S04]  /*0130*/  FFMA R3, R0, -1.4426950216293334961, -R3 ;  /* 0xbfb8aa3b00037823 */ /* 0x000fc80000000803 */
[----:B------:R-:W-:-:S06]  /*0140*/  FFMA R3, R0, -1.925963033500011079e-08, R3 ;  /* 0xb2a5706000037823 */ /* 0x000fcc0000000003 */
[----:B------:R-:W0:Y:S02]  /*0150*/  MUFU.EX2 R3, R3 ;  /* 0x0000000300037308 */ /* 0x000e240000000800 */
[----:B0-----:R-:W-:-:S04]  /*0160*/  FFMA R0, R2, R3, 1 ;  /* 0x3f80000002007423 */ /* 0x001fc80000000003 */
[----:B------:R-:W-:-:S05]  /*0170*/  VIADD R2, R0, 0x1800000 ;  /* 0x0180000000027836 */ /* 0x000fca0000000000 */
[----:B------:R-:W-:-:S04]  /*0180*/  LOP3.LUT R2, R2, 0x7f800000, RZ, 0xc0, !PT ;  /* 0x7f80000002027812 */ /* 0x000fc800078ec0ff */
[----:B------:R-:W-:-:S13]  /*0190*/  ISETP.GT.U32.AND P0, PT, R2, 0x1ffffff, PT ;  /* 0x01ffffff0200780c */ /* 0x000fda0003f04070 */
[----:B------:R-:W-:Y:S05]  /*01a0*/  @P0 BRA `(.L_x_27) ;  /* 0x00000000000c0947 */ /* 0x000fea0003800000 */
[----:B------:R-:W-:-:S07]  /*01b0*/  MOV R6, 0x1d0 ;  /* 0x000001d000067802 */ /* 0x000fce0000000f00 */
[----:B------:R-:W-:Y:S05]  /*01c0*/  CALL.REL.NOINC `($__internal_2_$__cuda_sm20_rcp_rn_f32_slowpath) ;  /* 0x0000000000207944 */ /* 0x000fea0003c00000 */
[----:B------:R-:W-:Y:S05]  /*01d0*/  BRA `(.L_x_28) ;  /* 0x0000000000107947 */ /* 0x000fea0003800000 */
.L_x_27:
[----:B------:R-:W0:Y:S02]  /*01e0*/  MUFU.RCP R3, R0 ;  /* 0x0000000000037308 */ /* 0x000e240000001000 */
[----:B0-----:R-:W-:-:S04]  /*01f0*/  FFMA R2, R0, R3, -1 ;  /* 0xbf80000000027423 */ /* 0x001fc80000000003 */
[----:B------:R-:W-:-:S04]  /*0200*/  FADD.FTZ R2, -R2, -RZ ;  /* 0x800000ff02027221 */ /* 0x000fc80000010100 */
[----:B------:R-:W-:-:S07]  /*0210*/  FFMA R3, R3, R2, R3 ;  /* 0x0000000203037223 */ /* 0x000fce0000000003 */
.L_x_28:
[----:B------:R-:W-:Y:S05]  /*0220*/  BSYNC.RECONVERGENT B0 ;  /* 0x0000000000007941 */ /* 0x000fea0003800200 */
.L_x_26:
[----:B------:R-:W-:Y:S01]  /*0230*/  STG.E desc[UR4][R4.64], R3 ;  /* 0x0000000304007986 */ /* 0x000fe2000c101904 */
[----:B------:R-:W-:Y:S05]  /*0240*/  EXIT ;  /* 0x000000000000794d */ /* 0x000fea0003800000 */
        .weak           $__internal_2_$__cuda_sm20_rcp_rn_f32_slowpath
        .type           $__internal_2_$__cuda_sm20_rcp_rn_f32_slowpath,@function
        .size           $__internal_2_$__cuda_sm20_rcp_rn_f32_slowpath,(.L_x_40 - $__internal_2_$__cuda_sm20_rcp_rn_f32_slowpath)
$__internal_2_$__cuda_sm20_rcp_rn_f32_slowpath:
[----:B------:R-:W-:Y:S01]  /*0250*/  IMAD.SHL.U32 R2, R0, 0x2, RZ ;  /* 0x0000000200027824 */ /* 0x000fe200078e00ff */
[----:B------:R-:W-:Y:S04]  /*0260*/  BSSY.RECONVERGENT B1, `(.L_x_29) ;  /* 0x0000030000017945 */ /* 0x000fe80003800200 */
        /* <DEDUP_REMOVED lines=13> */
.L_x_30:
        /* <DEDUP_REMOVED lines=26> */
[----:B------:R-:W-:Y:S01]  /*04e0*/  ISETP.GE.AND P0, PT, R3, RZ, PT ;  /* 0x000000ff0300720c */ /* 0x000fe20003f06270 */
[----:B------:R-:W-:-:S05]  /*04f0*/  VIADD R3, R2, 0xffffff04 ;  /* 0xffffff0402037836 */ /* 0x000fca0000000000 */
[----:B------:R-:W-:-:S07]  /*0500*/  SHF.R.U32.HI R3, RZ, R3, R8 ;  /* 0x00000003ff037219 */ /* 0x000fce0000011608 */
[----:B------:R-:W-:-:S05]  /*0510*/  @!P0 IADD3 R3, PT, PT, R3, 0x1, RZ ;  /* 0x0000000103038810 */ /* 0x000fca0007ffe0ff */
[----:B------:R-:W-:-:S05]  /*0520*/  @!P1 IMAD.SHL.U32 R3, R3, 0x2, RZ ;  /* 0x0000000203039824 */ /* 0x000fca00078e00ff */
[----:B------:R-:W-:Y:S01]  /*0530*/  LOP3.LUT R3, R3, 0x80000000, R0, 0xf8, !PT ;  /* 0x8000000003037812 */ /* 0x000fe200078ef800 */
[----:B------:R-:W-:Y:S06]  /*0540*/  BRA `(.L_x_31) ;  /* 0x0000000000047947 */ /* 0x000fec0003800000 */
.L_x_32:
[----:B------:R0:W1:Y:S02]  /*0550*/  MUFU.RCP R3, R0 ;  /* 0x0000000000037308 */ /* 0x0000640000001000 */
.L_x_31:
[----:B------:R-:W-:Y:S05]  /*0560*/  BSYNC.RECONVERGENT B1 ;  /* 0x0000000000017941 */ /* 0x000fea0003800200 */
.L_x_29:
[----:B------:R-:W-:-:S04]  /*0570*/  HFMA2 R7, -RZ, RZ, 0, 0 ;  /* 0x00000000ff077431 */ /* 0x000fc800000001ff */
[----:B01----:R-:W-:Y:S05]  /*0580*/  RET.REL.NODEC R6 `(elementwise_sigmoid) ;  /* 0xfffffff8069c7950 */ /* 0x003fea0003c3ffff */
.L_x_33:
        /* <DEDUP_REMOVED lines=15> */
.L_x_40:


//--------------------- .text.transpose           --------------------------
	.section	.text.transpose,"ax",@progbits
	.align	128
        .global         transpose
        .type           transpose,@function
        .size           transpose,(.L_x_44 - transpose)
        .other          transpose,@"STO_CUDA_ENTRY STV_DEFAULT"
transpose:
.text.transpose:
[----:B------:R-:W-:Y:S01]  /*0000*/  LDC R1, c[0x0][0x37c] ;  /* 0x0000df00ff017b82 */ /* 0x000fe20000000800 */
[----:B------:R-:W0:Y:S07]  /*0010*/  S2R R2, SR_TID.X ;  /* 0x0000000000027919 */ /* 0x000e2e0000002100 */
[----:B------:R-:W1:Y:S01]  /*0020*/  LDC R0, c[0x0][0x364] ;  /* 0x0000d900ff007b82 */ /* 0x000e620000000800 */
[----:B------:R-:W2:Y:S01]  /*0030*/  LDCU.64 UR6, c[0x0][0x390] ;  /* 0x00007200ff0677ac */ /* 0x000ea20008000a00 */
[----:B------:R-:W1:Y:S06]  /*0040*/  S2R R3, SR_TID.Y ;  /* 0x0000000000037919 */ /* 0x000e6c0000002200 */
[----:B------:R-:W0:Y:S08]  /*0050*/  S2UR UR5, SR_CTAID.X ;  /* 0x00000000000579c3 */ /* 0x000e300000002500 */
[----:B------:R-:W0:Y:S08]  /*0060*/  LDC R7, c[0x0][0x360] ;  /* 0x0000d800ff077b82 */ /* 0x000e300000000800 */
[----:B------:R-:W1:Y:S01]  /*0070*/  S2UR UR4, SR_CTAID.Y ;  /* 0x00000000000479c3 */ /* 0x000e620000002600 */
[----:B0-----:R-:W-:-:S05]  /*0080*/  IMAD R7, R7, UR5, R2 ;  /* 0x0000000507077c24 */ /* 0x001fca000f8e0202 */
[----:B--2---:R-:W-:Y:S01]  /*0090*/  ISETP.GE.AND P0, PT, R7, UR7, PT ;  /* 0x0000000707007c0c */ /* 0x004fe2000bf06270 */
[----:B-1----:R-:W-:-:S05]  /*00a0*/  IMAD R0, R0, UR4, R3 ;  /* 0x0000000400007c24 */ /* 0x002fca000f8e0203 */
[----:B------:R-:W-:-:S13]  /*00b0*/  ISETP.GE.OR P0, PT, R0, UR6, P0 ;  /* 0x0000000600007c0c */ /* 0x000fda0008706670 */
[----:B------:R-:W-:Y:S05]  /*00c0*/  @P0 EXIT ;  /* 0x000000000000094d */ /* 0x000fea0003800000 */
[----:B------:R-:W0:Y:S01]  /*00d0*/  LDC.64 R2, c[0x0][0x380] ;  /* 0x0000e000ff027b82 */ /* 0x000e220000000a00 */
[----:B------:R-:W1:Y:S01]  /*00e0*/  LDCU.64 UR4, c[0x0][0x358] ;  /* 0x00006b00ff0477ac */ /* 0x000e620008000a00 */
[----:B------:R-:W-:-:S04]  /*00f0*/  IMAD R5, R0, UR7, R7 ;  /* 0x0000000700057c24 */ /* 0x000fc8000f8e0207 */
[----:B0-----:R-:W-:Y:S02]  /*0100*/  IMAD.WIDE R2, R5, 0x4, R2 ;  /* 0x0000000405027825 */ /* 0x001fe400078e0202 */
[----:B------:R-:W0:Y:S04]  /*0110*/  LDC.64 R4, c[0x0][0x388] ;  /* 0x0000e200ff047b82 */ /* 0x000e280000000a00 */
[----:B-1----:R-:W2:Y:S01]  /*0120*/  LDG.E R3, desc[UR4][R2.64] ;  /* 0x0000000402037981 */ /* 0x002ea2000c1e1900 */
[----:B------:R-:W-:-:S04]  /*0130*/  IMAD R7, R7, UR6, R0 ;  /* 0x0000000607077c24 */ /* 0x000fc8000f8e0200 */
[----:B0-----:R-:W-:-:S05]  /*0140*/  IMAD.WIDE R4, R7, 0x4, R4 ;  /* 0x0000000407047825 */ /* 0x001fca00078e0204 */
[----:B--2---:R-:W-:Y:S01]  /*0150*/  STG.E desc[UR4][R4.64], R3 ;  /* 0x0000000304007986 */ /* 0x004fe2000c101904 */
[----:B------:R-:W-:Y:S05]  /*0160*/  EXIT ;  /* 0x000000000000794d */ /* 0x000fea0003800000 */
.L_x_34:
        /* <DEDUP_REMOVED lines=9> */
.L_x_44:


//--------------------- .text.matmul_tiled        --------------------------
	.section	.text.matmul_tiled,"ax",@progbits
	.align	128
        .global         matmul_tiled
        .type           matmul_tiled,@function
        .size           matmul_tiled,(.L_x_45 - matmul_tiled)
        .other          matmul_tiled,@"STO_CUDA_ENTRY STV_DEFAULT"
matmul_tiled:
.text.matmul_tiled:
[----:B------:R-:W-:Y:S01]  /*0000*/  LDC R1, c[0x0][0x37c] ;  /* 0x0000df00ff017b82 */ /* 0x000fe20000000800 */
[----:B------:R-:W0:Y:S01]  /*0010*/  S2R R2, SR_CTAID.Y ;  /* 0x0000000000027919 */ /* 0x000e220000002600 */
[----:B------:R-:W1:Y:S01]  /*0020*/  LDCU UR10, c[0x0][0x39c] ;  /* 0x00007380ff0a77ac */ /* 0x000e620008000800 */
[----:B------:R-:W-:Y:S01]  /*0030*/  HFMA2 R21, -RZ, RZ, 0, 0 ;  /* 0x00000000ff157431 */ /* 0x000fe200000001ff */
[----:B------:R-:W0:Y:S01]  /*0040*/  S2R R0, SR_TID.Y ;  /* 0x0000000000007919 */ /* 0x000e220000002200 */
[----:B------:R-:W2:Y:S01]  /*0050*/  LDCU UR14, c[0x0][0x3a0] ;  /* 0x00007400ff0e77ac */ /* 0x000ea20008000800 */
[----:B------:R-:W3:Y:S01]  /*0060*/  S2R R4, SR_CTAID.X ;  /* 0x0000000000047919 */ /* 0x000ee20000002500 */
[----:B------:R-:W4:Y:S01]  /*0070*/  LDCU.64 UR8, c[0x0][0x358] ;  /* 0x00006b00ff0877ac */ /* 0x000f220008000a00 */
[----:B------:R-:W3:Y:S01]  /*0080*/  S2R R13, SR_TID.X ;  /* 0x00000000000d7919 */ /* 0x000ee20000002100 */
[----:B-1----:R-:W-:Y:S01]  /*0090*/  UISETP.GE.AND UP0, UPT, UR10, 0x1, UPT ;  /* 0x000000010a00788c */ /* 0x002fe2000bf06270 */
[----:B0-----:R-:W-:-:S02]  /*00a0*/  LEA R2, R2, R0, 0x4 ;  /* 0x0000000002027211 */ /* 0x001fc400078e20ff */
[----:B---3--:R-:W-:-:S06]  /*00b0*/  LEA R3, R4, R13, 0x4 ;  /* 0x0000000d04037211 */ /* 0x008fcc00078e20ff */
[----:B--2-4-:R-:W-:Y:S05]  /*00c0*/  BRA.U !UP0, `(.L_x_35) ;  /* 0x0000000508387547 */ /* 0x014fea000b800000 */
[----:B------:R-:W0:Y:S01]  /*00d0*/  S2UR UR7, SR_CgaCtaId ;  /* 0x00000000000779c3 */ /* 0x000e220000008800 */
[----:B------:R-:W1:Y:S01]  /*00e0*/  LDCU UR11, c[0x0][0x3a0] ;  /* 0x00007400ff0b77ac */ /* 0x000e620008000800 */
[----:B------:R-:W-:Y:S01]  /*00f0*/  MOV R21, RZ ;  /* 0x000000ff00157202 */ /* 0x000fe20000000f00 */
[----:B------:R-:W-:Y:S01]  /*0100*/  IMAD R12, R2, UR10, R13 ;  /* 0x0000000a020c7c24 */ /* 0x000fe2000f8e020d */
[----:B------:R-:W-:Y:S01]  /*0110*/  UMOV UR5, 0x400 ;  /* 0x0000040000057882 */ /* 0x000fe20000000000 */
[----:B------:R-:W-:-:S03]  /*0120*/  UIADD3 UR4, UPT, UPT, UR10, 0xf, URZ ;  /* 0x0000000f0a047890 */ /* 0x000fc6000fffe0ff */
[----:B------:R-:W2:Y:S01]  /*0130*/  LDC R14, c[0x0][0x3a0] ;  /* 0x0000e800ff0e7b82 */ /* 0x000ea20000000800 */
[----:B------:R-:W-:Y:S02]  /*0140*/  UIADD3 UR6, UPT, UPT, UR5, 0x400, URZ ;  /* 0x0000040005067890 */ /* 0x000fe4000fffe0ff */
[----:B------:R-:W-:Y:S01]  /*0150*/  USHF.R.U32.HI UR4, URZ, 0x4, UR4 ;  /* 0x00000004ff047899 */ /* 0x000fe20008011604 */
[----:B------:R-:W3:Y:S03]  /*0160*/  LDCU.64 UR12, c[0x0][0x398] ;  /* 0x00007300ff0c77ac */ /* 0x000ee60008000a00 */
[----:B------:R-:W-:Y:S01]  /*0170*/  UIADD3 UR4, UPT, UPT, -UR4, URZ, URZ ;  /* 0x000000ff04047290 */ /* 0x000fe2000fffe1ff */
[----:B-1----:R-:W-:Y:S01]  /*0180*/  IMAD R19, R0, UR11, R13 ;  /* 0x0000000b00137c24 */ /* 0x002fe2000f8e020d */
[----:B0-----:R-:W-:-:S04]  /*0190*/  ULEA UR5, UR7, UR5, 0x18 ;  /* 0x0000000507057291 */ /* 0x001fc8000f8ec0ff */
[----:B------:R-:W-:Y:S01]  /*01a0*/  LEA R19, R4, R19, 0x4 ;  /* 0x0000001304137211 */ /* 0x000fe200078e20ff */
[----:B------:R-:W-:Y:S01]  /*01b0*/  ULEA UR6, UR7, UR6, 0x18 ;  /* 0x0000000607067291 */ /* 0x000fe2000f8ec0ff */
[----:B------:R-:W-:-:S05]  /*01c0*/  LEA R16, R0, UR5, 0x6 ;  /* 0x0000000500107c11 */ /* 0x000fca000f8e30ff */
[C---:B------:R-:W-:Y:S02]  /*01d0*/  LEA R17, R13.reuse, UR6, 0x2 ;  /* 0x000000060d117c11 */ /* 0x040fe4000f8e10ff */
[----:B------:R-:W-:Y:S02]  /*01e0*/  LEA R18, R13, R16, 0x2 ;  /* 0x000000100d127211 */ /* 0x000fe400078e10ff */
[----:B---3--:R-:W-:-:S07]  /*01f0*/  LEA R15, R0, R17, 0x6 ;  /* 0x00000011000f7211 */ /* 0x008fce00078e30ff */
.L_x_36:
[----:B------:R-:W-:Y:S01]  /*0200*/  ISETP.GE.AND P1, PT, R13, UR13, PT ;  /* 0x0000000d0d007c0c */ /* 0x000fe2000bf26270 */
[----:B------:R-:W-:Y:S01]  /*0210*/  HFMA2 R22, -RZ, RZ, 0, 0 ;  /* 0x00000000ff167431 */ /* 0x000fe200000001ff */
[----:B------:R-:W-:Y:S02]  /*0220*/  ISETP.GE.AND P0, PT, R0, UR13, PT ;  /* 0x0000000d00007c0c */ /* 0x000fe4000bf06270 */
[----:B------:R-:W-:Y:S02]  /*0230*/  ISETP.GE.OR P1, PT, R2, UR12, P1 ;  /* 0x0000000c02007c0c */ /* 0x000fe40008f26670 */
[----:B--2---:R-:W-:Y:S02]  /*0240*/  ISETP.GE.OR P0, PT, R3, R14, P0 ;  /* 0x0000000e0300720c */ /* 0x004fe40000706670 */
[----:B------:R-:W-:-:S09]  /*0250*/  MOV R29, RZ ;  /* 0x000000ff001d7202 */ /* 0x000fd20000000f00 */
[----:B------:R-:W0:Y:S08]  /*0260*/  @!P1 LDC.64 R6, c[0x0][0x380] ;  /* 0x0000e000ff069b82 */ /* 0x000e300000000a00 */
[----:B------:R-:W1:Y:S01]  /*0270*/  @!P0 LDC.64 R4, c[0x0][0x388] ;  /* 0x0000e200ff048b82 */ /* 0x000e620000000a00 */
[----:B0-----:R-:W-:-:S05]  /*0280*/  @!P1 IMAD.WIDE.U32 R6, R12, 0x4, R6 ;  /* 0x000000040c069825 */ /* 0x001fca00078e0006 */
[----:B------:R-:W2:Y:S01]  /*0290*/  @!P1 LDG.E R29, desc[UR8][R6.64] ;  /* 0x00000008061d9981 */ /* 0x000ea2000c1e1900 */
[----:B-1----:R-:W-:-:S05]  /*02a0*/  @!P0 IMAD.WIDE R24, R19, 0x4, R4 ;  /* 0x0000000413188825 */ /* 0x002fca00078e0204 */
[----:B------:R-:W3:Y:S01]  /*02b0*/  @!P0 LDG.E R22, desc[UR8][R24.64] ;  /* 0x0000000818168981 */ /* 0x000ee2000c1e1900 */
[----:B------:R-:W-:-:S04]  /*02c0*/  UIADD3 UR4, UPT, UPT, UR4, 0x1, URZ ;  /* 0x0000000104047890 */ /* 0x000fc8000fffe0ff */
[----:B------:R-:W-:Y:S01]  /*02d0*/  UISETP.NE.AND UP0, UPT, UR4, URZ, UPT ;  /* 0x000000ff0400728c */ /* 0x000fe2000bf05270 */
[----:B------:R-:W-:Y:S02]  /*02e0*/  IADD3 R0, PT, PT, R0, 0x10, RZ ;  /* 0x0000001000007810 */ /* 0x000fe40007ffe0ff */
[----:B------:R-:W-:Y:S02]  /*02f0*/  IADD3 R13, PT, PT, R13, 0x10, RZ ;  /* 0x000000100d0d7810 */ /* 0x000fe40007ffe0ff */
[----:B------:R-:W-:Y:S02]  /*0300*/  IADD3 R12, PT, PT, R12, 0x10, RZ ;  /* 0x000000100c0c7810 */ /* 0x000fe40007ffe0ff */
[----:B------:R-:W-:Y:S01]  /*0310*/  LEA R19, R14, R19, 0x4 ;  /* 0x000000130e137211 */ /* 0x000fe200078e20ff */
[----:B--2---:R-:W-:Y:S04]  /*0320*/  STS [R18], R29 ;  /* 0x0000001d12007388 */ /* 0x004fe80000000800 */
[----:B---3--:R-:W-:Y:S01]  /*0330*/  STS [R15], R22 ;  /* 0x000000160f007388 */ /* 0x008fe20000000800 */
[----:B------:R-:W-:Y:S06]  /*0340*/  BAR.SYNC.DEFER_BLOCKING 0x0 ;  /* 0x0000000000007b1d */ /* 0x000fec0000010000 */
[----:B------:R-:W-:Y:S04]  /*0350*/  LDS R28, [R17] ;  /* 0x00000000111c7984 */ /* 0x000fe80000000800 */
[----:B------:R-:W0:Y:S04]  /*0360*/  LDS.128 R8, [R16] ;  /* 0x0000000010087984 */ /* 0x000e280000000c00 */
[----:B------:R-:W1:Y:S04]  /*0370*/  LDS R29, [R17+0x40] ;  /* 0x00004000111d7984 */ /* 0x000e680000000800 */
[----:B------:R-:W2:Y:S04]  /*0380*/  LDS R27, [R17+0x80] ;  /* 0x00008000111b7984 */ /* 0x000ea80000000800 */
[----:B------:R-:W3:Y:S04]  /*0390*/  LDS R26, [R17+0xc0] ;  /* 0x0000c000111a7984 */ /* 0x000ee80000000800 */
[----:B------:R-:W-:Y:S04]  /*03a0*/  LDS R23, [R17+0x100] ;  /* 0x0001000011177984 */ /* 0x000fe80000000800 */
[----:B------:R-:W4:Y:S04]  /*03b0*/  LDS.128 R4, [R16+0x10] ;  /* 0x0000100010047984 */ /* 0x000f280000000c00 */
[----:B------:R-:W5:Y:S04]  /*03c0*/  LDS R20, [R17+0x140] ;  /* 0x0001400011147984 */ /* 0x000f680000000800 */
[----:B------:R-:W5:Y:S04]  /*03d0*/  LDS R25, [R17+0x180] ;  /* 0x0001800011197984 */ /* 0x000f680000000800 */
[----:B------:R-:W5:Y:S04]  /*03e0*/  LDS R22, [R17+0x1c0] ;  /* 0x0001c00011167984 */ /* 0x000f680000000800 */
[----:B------:R-:W-:Y:S01]  /*03f0*/  LDS R24, [R17+0x240] ;  /* 0x0002400011187984 */ /* 0x000fe20000000800 */
[----:B0-----:R-:W-:-:S03]  /*0400*/  FFMA R8, R8, R28, R21 ;  /* 0x0000001c08087223 */ /* 0x001fc60000000015 */
[----:B------:R-:W-:Y:S01]  /*0410*/  LDS R21, [R17+0x200] ;  /* 0x0002000011157984 */ /* 0x000fe20000000800 */
[----:B-1----:R-:W-:-:S04]  /*0420*/  FFMA R8, R29, R9, R8 ;  /* 0x000000091d087223 */ /* 0x002fc80000000008 */
[----:B--2---:R-:W-:-:S04]  /*0430*/  FFMA R27, R27, R10, R8 ;  /* 0x0000000a1b1b7223 */ /* 0x004fc80000000008 */
[----:B---3--:R-:W-:Y:S02]  /*0440*/  FFMA R27, R26, R11, R27 ;  /* 0x0000000b1a1b7223 */ /* 0x008fe4000000001b */
[----:B------:R-:W0:Y:S02]  /*0450*/  LDS.128 R8, [R16+0x20] ;  /* 0x0000200010087984 */ /* 0x000e240000000c00 */
[----:B----4-:R-:W-:-:S04]  /*0460*/  FFMA R23, R4, R23, R27 ;  /* 0x0000001704177223 */ /* 0x010fc8000000001b */
[----:B-----5:R-:W-:Y:S02]  /*0470*/  FFMA R20, R20, R5, R23 ;  /* 0x0000000514147223 */ /* 0x020fe40000000017 */
[----:B------:R-:W1:Y:S02]  /*0480*/  LDS R23, [R17+0x280] ;  /* 0x0002800011177984 */ /* 0x000e640000000800 */
[----:B------:R-:W-:Y:S02]  /*0490*/  FFMA R25, R25, R6, R20 ;  /* 0x0000000619197223 */ /* 0x000fe40000000014 */
[----:B------:R-:W2:Y:S02]  /*04a0*/  LDS R20, [R17+0x2c0] ;  /* 0x0002c00011147984 */ /* 0x000ea40000000800 */
[----:B------:R-:W-:Y:S02]  /*04b0*/  FFMA R27, R22, R7, R25 ;  /* 0x00000007161b7223 */ /* 0x000fe40000000019 */
[----:B------:R-:W-:Y:S04]  /*04c0*/  LDS R25, [R17+0x300] ;  /* 0x0003000011197984 */ /* 0x000fe80000000800 */
[----:B------:R-:W3:Y:S04]  /*04d0*/  LDS.128 R4, [R16+0x30] ;  /* 0x0000300010047984 */ /* 0x000ee80000000c00 */
[----:B------:R-:W4:Y:S01]  /*04e0*/  LDS R22, [R17+0x340] ;  /* 0x0003400011167984 */ /* 0x000f220000000800 */
[----:B0-----:R-:W-:-:S03]  /*04f0*/  FFMA R27, R8, R21, R27 ;  /* 0x00000015081b7223 */ /* 0x001fc6000000001b */
[----:B------:R-:W0:Y:S04]  /*0500*/  LDS R21, [R17+0x380] ;  /* 0x0003800011157984 */ /* 0x000e280000000800 */
[----:B------:R-:W5:Y:S01]  /*0510*/  LDS R8, [R17+0x3c0] ;  /* 0x0003c00011087984 */ /* 0x000f620000000800 */
[----:B------:R-:W-:-:S04]  /*0520*/  FFMA R24, R24, R9, R27 ;  /* 0x0000000918187223 */ /* 0x000fc8000000001b */
[----:B-1----:R-:W-:-:S04]  /*0530*/  FFMA R23, R23, R10, R24 ;  /* 0x0000000a17177223 */ /* 0x002fc80000000018 */
[----:B--2---:R-:W-:-:S04]  /*0540*/  FFMA R11, R20, R11, R23 ;  /* 0x0000000b140b7223 */ /* 0x004fc80000000017 */
[----:B---3--:R-:W-:-:S04]  /*0550*/  FFMA R11, R4, R25, R11 ;  /* 0x00000019040b7223 */ /* 0x008fc8000000000b */
[----:B----4-:R-:W-:-:S04]  /*0560*/  FFMA R22, R22, R5, R11 ;  /* 0x0000000516167223 */ /* 0x010fc8000000000b */
[----:B0-----:R-:W-:-:S04]  /*0570*/  FFMA R21, R21, R6, R22 ;  /* 0x0000000615157223 */ /* 0x001fc80000000016 */
[----:B-----5:R-:W-:Y:S01]  /*0580*/  FFMA R21, R8, R7, R21 ;  /* 0x0000000708157223 */ /* 0x020fe20000000015 */
[----:B------:R-:W-:Y:S06]  /*0590*/  BAR.SYNC.DEFER_BLOCKING 0x0 ;  /* 0x0000000000007b1d */ /* 0x000fec0000010000 */
[----:B------:R-:W-:Y:S05]  /*05a0*/  BRA.U UP0, `(.L_x_36) ;  /* 0xfffffffd00147547 */ /* 0x000fea000b83ffff */
.L_x_35:
[----:B------:R-:W0:Y:S01]  /*05b0*/  LDCU UR4, c[0x0][0x398] ;  /* 0x00007300ff0477ac */ /* 0x000e220008000800 */
[----:B------:R-:W-:-:S04]  /*05c0*/  ISETP.GE.AND P0, PT, R3, UR14, PT ;  /* 0x0000000e03007c0c */ /* 0x000fc8000bf06270 */
[----:B0-----:R-:W-:-:S13]  /*05d0*/  ISETP.GE.OR P0, PT, R2, UR4, P0 ;  /* 0x0000000402007c0c */ /* 0x001fda0008706670 */
[----:B------:R-:W-:Y:S05]  /*05e0*/  @P0 EXIT ;  /* 0x000000000000094d */ /* 0x000fea0003800000 */
[----:B------:R-:W0:Y:S01]  /*05f0*/  LDC.64 R4, c[0x0][0x390] ;  /* 0x0000e400ff047b82 */ /* 0x000e220000000a00 */
[----:B------:R-:W-:-:S04]  /*0600*/  IMAD R3, R2, UR14, R3 ;  /* 0x0000000e02037c24 */ /* 0x000fc8000f8e0203 */
[----:B0-----:R-:W-:-:S05]  /*0610*/  IMAD.WIDE R2, R3, 0x4, R4 ;  /* 0x0000000403027825 */ /* 0x001fca00078e0204 */
[----:B------:R-:W-:Y:S01]  /*0620*/  STG.E desc[UR8][R2.64], R21 ;  /* 0x0000001502007986 */ /* 0x000fe2000c101908 */
[----:B------:R-:W-:Y:S05]  /*0630*/  EXIT ;  /* 0x000000000000794d */ /* 0x000fea0003800000 */
.L_x_37:
        /* <DEDUP_REMOVED lines=12> */
.L_x_45:


//--------------------- .nv.shared.update_theta_and_z --------------------------
	.section	.nv.shared.update_theta_and_z,"aw",@nobits
	.sectionflags	@""
	.align	16
.nv.shared.update_theta_and_z:
	.zero		1040


//--------------------- .nv.shared.reserved.0     --------------------------
	.section	.nv.shared.reserved.0,"aw",@nobits
	.weak		__nv_reservedSMEM_offset_0_alias
	.size		__nv_reservedSMEM_offset_0_alias, 0, 64
	.other		__nv_reservedSMEM_offset_0_alias,@"STO_CUDA_RESERVED_SHARED STV_DEFAULT"
__nv_reservedSMEM_offset_0_alias:
	.zero		0
	.zero		64


//--------------------- .nv.shared.fused_gradient_from_logits --------------------------
	.section	.nv.shared.fused_gradient_from_logits,"aw",@nobits
	.sectionflags	@""
	.align	16
	.zero		1024


//--------------------- .nv.shared.elementwise_sigmoid --------------------------
	.section	.nv.shared.elementwise_sigmoid,"aw",@nobits
	.sectionflags	@""
	.align	16
	.zero		1024


//--------------------- .nv.shared.transpose      --------------------------
	.section	.nv.shared.transpose,"aw",@nobits
	.sectionflags	@""
	.align	16
	.zero		1024


//--------------------- .nv.shared.matmul_tiled   --------------------------
	.section	.nv.shared.matmul_tiled,"aw",@nobits
	.sectionflags	@""
	.align	16
.nv.shared.matmul_tiled:
	.zero		3072


//--------------------- .nv.constant0.update_theta_and_z --------------------------
	.section	.nv.constant0.update_theta_and_z,"a",@progbits
	.sectionflags	@""
	.align	4
.nv.constant0.update_theta_and_z:
	.zero		944


//--------------------- .nv.constant0.fused_gradient_from_logits --------------------------
	.section	.nv.constant0.fused_gradient_from_logits,"a",@progbits
	.sectionflags	@""
	.align	4
.nv.constant0.fused_gradient_from_logits:
	.zero		932


//--------------------- .nv.constant0.elementwise_sigmoid --------------------------
	.section	.nv.constant0.elementwise_sigmoid,"a",@progbits
	.sectionflags	@""
	.align	4
.nv.constant0.elementwise_sigmoid:
	.zero		908


//--------------------- .nv.constant0.transpose   --------------------------
	.section	.nv.constant0.transpose,"a",@progbits
	.sectionflags	@""
	.align	4
.nv.constant0.transpose:
	.zero		920


//--------------------- .nv.constant0.matmul_tiled --------------------------
	.section	.nv.constant0.matmul_tiled,"a",@progbits
	.sectionflags	@""
	.align	4
.nv.constant0.matmul_tiled:
	.zero		932


//--------------------- SYMBOLS --------------------------

	.type		.nv.reservedSmem.offset0,@object
	.size		.nv.reservedSmem.offset0,0x4
	.type		.nv.reservedSmem.cap,@object
	.size		.nv.reservedSmem.cap,0x4
